//
// Generated by NVIDIA NVVM Compiler
//
// Compiler Build ID: CL-36424714
// Cuda compilation tools, release 13.0, V13.0.88
// Based on NVVM 20.0.0
//

.version 9.0
.target sm_100
.address_size 64

	// .globl	_Z6MiddlePdS_
.func  (.param .b64 func_retval0) __internal_accurate_pow
(
	.param .b64 __internal_accurate_pow_param_0
)
;
.const .align 8 .b8 constData[56];

.visible .entry _Z6MiddlePdS_(
	.param .u64 .ptr .align 1 _Z6MiddlePdS__param_0,
	.param .u64 .ptr .align 1 _Z6MiddlePdS__param_1
)
{
	.reg .pred 	%p<221>;
	.reg .b32 	%r<223>;
	.reg .b32 	%f<7>;
	.reg .b64 	%rd<62>;
	.reg .b64 	%fd<871>;

	ld.param.u64 	%rd1, [_Z6MiddlePdS__param_0];
	mov.u32 	%r48, %tid.x;
	mov.u32 	%r49, %ctaid.x;
	mov.u32 	%r50, %ntid.x;
	mad.lo.s32 	%r1, %r49, %r50, %r48;
	ld.const.f64 	%fd228, [constData+48];
	cvt.rzi.s32.f64 	%r51, %fd228;
	setp.ge.s32 	%p1, %r1, %r51;
	@%p1 bra 	$L__BB0_148;
	cvta.to.global.u64 	%rd3, %rd1;
	ld.const.f64 	%fd229, [constData+32];
	rcp.rn.f64 	%fd230, %fd229;
	neg.f64 	%fd1, %fd230;
	ld.global.f64 	%fd231, [%rd3];
	ld.const.f64 	%fd232, [constData];
	add.f64 	%fd2, %fd231, %fd232;
	ld.const.f64 	%fd3, [constData+8];
	ld.const.f64 	%fd831, [constData+16];
	setp.lt.f64 	%p2, %fd2, %fd3;
	@%p2 bra 	$L__BB0_3;
	setp.le.f64 	%p3, %fd3, %fd2;
	add.f64 	%fd233, %fd3, %fd831;
	setp.lt.f64 	%p4, %fd2, %fd233;
	sub.f64 	%fd235, %fd233, %fd2;
	selp.f64 	%fd236, %fd235, 0d0000000000000000, %p4;
	selp.f64 	%fd831, %fd236, 0d0000000000000000, %p3;
$L__BB0_3:
	cvt.rn.f64.s32 	%fd237, %r1;
	fma.rn.f64 	%fd7, %fd1, %fd237, 0d405E000000000000;
	ld.const.f64 	%fd8, [constData+40];
	rcp.rn.f64 	%fd238, %fd8;
	neg.f64 	%fd9, %fd238;
	mov.f64 	%fd239, 0d405E000000000000;
	sub.f64 	%fd10, %fd239, %fd7;
	mul.f64 	%fd240, %fd10, %fd8;
	cvt.rmi.f64.f64 	%fd241, %fd240;
	cvt.rzi.s32.f64 	%r2, %fd241;
	cvt.rn.f64.s32 	%fd242, %r2;
	neg.f64 	%fd243, %fd242;
	mul.f64 	%fd244, %fd9, %fd243;
	sub.f64 	%fd11, %fd244, %fd10;
	add.f64 	%fd245, %fd7, %fd10;
	fma.rn.f64 	%fd246, %fd245, 0d3FA374BC6A7EF9DB, 0dC0107AE147AE147B;
	mov.f64 	%fd247, 0d4024000000000000;
	{
	.reg .b32 %temp; 
	mov.b64 	{%temp, %r3}, %fd247;
	}
	{
	.reg .b32 %temp; 
	mov.b64 	{%temp, %r4}, %fd246;
	}
	shr.u32 	%r52, %r4, 20;
	and.b32  	%r53, %r52, 2047;
	add.s32 	%r54, %r53, -1012;
	mov.b64 	%rd4, %fd246;
	shl.b64 	%rd5, %rd4, %r54;
	setp.eq.s64 	%p5, %rd5, -9223372036854775808;
	{ // callseq 0, 0
	.param .b64 param0;
	st.param.f64 	[param0], %fd246;
	.param .b64 retval0;
	call.uni (retval0), 
	__internal_accurate_pow, 
	(
	param0
	);
	ld.param.f64 	%fd248, [retval0];
	} // callseq 0
	setp.lt.s32 	%p6, %r3, 0;
	neg.f64 	%fd250, %fd248;
	selp.f64 	%fd251, %fd250, %fd248, %p5;
	selp.f64 	%fd252, %fd251, %fd248, %p6;
	cvt.rzi.f64.f64 	%fd253, %fd246;
	setp.neu.f64 	%p7, %fd246, %fd253;
	selp.f64 	%fd255, 0dFFF8000000000000, %fd252, %p7;
	selp.f64 	%fd832, %fd255, %fd252, %p6;
	add.f64 	%fd256, %fd246, 0d4024000000000000;
	{
	.reg .b32 %temp; 
	mov.b64 	{%temp, %r55}, %fd256;
	}
	and.b32  	%r56, %r55, 2146435072;
	setp.ne.s32 	%p8, %r56, 2146435072;
	@%p8 bra 	$L__BB0_8;
	setp.num.f64 	%p9, %fd246, %fd246;
	@%p9 bra 	$L__BB0_6;
	mov.f64 	%fd258, 0d4024000000000000;
	add.rn.f64 	%fd832, %fd258, %fd246;
	bra.uni 	$L__BB0_8;
$L__BB0_6:
	abs.f64 	%fd257, %fd246;
	setp.neu.f64 	%p10, %fd257, 0d7FF0000000000000;
	@%p10 bra 	$L__BB0_8;
	setp.lt.s32 	%p11, %r4, 0;
	selp.b32 	%r57, 0, 2146435072, %p11;
	mov.b32 	%r58, 0;
	mov.b64 	%fd832, {%r58, %r57};
$L__BB0_8:
	setp.lt.s32 	%p12, %r3, 0;
	setp.eq.f64 	%p13, %fd246, 0d0000000000000000;
	add.f64 	%fd259, %fd832, 0d3F40624DD2F1A9FC;
	mul.f64 	%fd260, %fd259, 0d0000000000000000;
	selp.f64 	%fd261, 0d0000000000000000, %fd260, %p13;
	setp.ge.f64 	%p14, %fd10, %fd831;
	selp.f64 	%fd262, 0dBFF0000000000000, 0d0000000000000000, %p14;
	sub.f64 	%fd263, %fd262, %fd261;
	mul.f64 	%fd17, %fd11, %fd263;
	fma.rn.f64 	%fd18, %fd11, 0d3FE0000000000000, %fd10;
	fma.rn.f64 	%fd19, %fd17, 0d3FE0000000000000, 0d0000000000000000;
	add.f64 	%fd264, %fd7, %fd18;
	fma.rn.f64 	%fd265, %fd264, 0d3FA374BC6A7EF9DB, 0dC0107AE147AE147B;
	{
	.reg .b32 %temp; 
	mov.b64 	{%temp, %r5}, %fd265;
	}
	shr.u32 	%r59, %r5, 20;
	and.b32  	%r60, %r59, 2047;
	add.s32 	%r61, %r60, -1012;
	mov.b64 	%rd7, %fd265;
	shl.b64 	%rd8, %rd7, %r61;
	setp.eq.s64 	%p15, %rd8, -9223372036854775808;
	{ // callseq 1, 0
	.param .b64 param0;
	st.param.f64 	[param0], %fd265;
	.param .b64 retval0;
	call.uni (retval0), 
	__internal_accurate_pow, 
	(
	param0
	);
	ld.param.f64 	%fd266, [retval0];
	} // callseq 1
	neg.f64 	%fd268, %fd266;
	selp.f64 	%fd269, %fd268, %fd266, %p15;
	selp.f64 	%fd270, %fd269, %fd266, %p12;
	cvt.rzi.f64.f64 	%fd271, %fd265;
	setp.neu.f64 	%p16, %fd265, %fd271;
	selp.f64 	%fd273, 0dFFF8000000000000, %fd270, %p16;
	selp.f64 	%fd834, %fd273, %fd270, %p12;
	add.f64 	%fd274, %fd265, 0d4024000000000000;
	{
	.reg .b32 %temp; 
	mov.b64 	{%temp, %r62}, %fd274;
	}
	and.b32  	%r6, %r62, 2146435072;
	setp.ne.s32 	%p17, %r6, 2146435072;
	mov.f64 	%fd833, %fd834;
	@%p17 bra 	$L__BB0_13;
	setp.num.f64 	%p18, %fd265, %fd265;
	@%p18 bra 	$L__BB0_11;
	mov.f64 	%fd276, 0d4024000000000000;
	add.rn.f64 	%fd833, %fd276, %fd265;
	bra.uni 	$L__BB0_13;
$L__BB0_11:
	abs.f64 	%fd275, %fd265;
	setp.neu.f64 	%p19, %fd275, 0d7FF0000000000000;
	mov.f64 	%fd833, %fd834;
	@%p19 bra 	$L__BB0_13;
	setp.lt.s32 	%p20, %r5, 0;
	selp.b32 	%r63, 0, 2146435072, %p20;
	mov.b32 	%r64, 0;
	mov.b64 	%fd833, {%r64, %r63};
$L__BB0_13:
	setp.ge.f64 	%p21, %fd18, %fd831;
	selp.f64 	%fd25, 0d3FF0000000000000, 0d0000000000000000, %p21;
	setp.ne.s32 	%p22, %r6, 2146435072;
	setp.eq.f64 	%p23, %fd265, 0d0000000000000000;
	add.f64 	%fd277, %fd833, 0d3F40624DD2F1A9FC;
	selp.f64 	%fd278, 0d3FF0020C49BA5E35, %fd277, %p23;
	mov.f64 	%fd279, 0d0000000000000000;
	sub.f64 	%fd280, %fd279, %fd19;
	mul.f64 	%fd281, %fd280, %fd278;
	mul.f64 	%fd282, %fd19, 0d3FA999999999999A;
	sub.f64 	%fd283, %fd282, %fd25;
	sub.f64 	%fd284, %fd283, %fd281;
	mul.f64 	%fd26, %fd11, %fd284;
	fma.rn.f64 	%fd27, %fd26, 0d3FE0000000000000, 0d0000000000000000;
	@%p22 bra 	$L__BB0_18;
	setp.num.f64 	%p24, %fd265, %fd265;
	@%p24 bra 	$L__BB0_16;
	mov.f64 	%fd286, 0d4024000000000000;
	add.rn.f64 	%fd834, %fd286, %fd265;
	bra.uni 	$L__BB0_18;
$L__BB0_16:
	abs.f64 	%fd285, %fd265;
	setp.neu.f64 	%p25, %fd285, 0d7FF0000000000000;
	@%p25 bra 	$L__BB0_18;
	setp.lt.s32 	%p26, %r5, 0;
	selp.b32 	%r65, 0, 2146435072, %p26;
	mov.b32 	%r66, 0;
	mov.b64 	%fd834, {%r66, %r65};
$L__BB0_18:
	setp.lt.s32 	%p28, %r3, 0;
	add.f64 	%fd287, %fd834, 0d3F40624DD2F1A9FC;
	selp.f64 	%fd288, 0d3FF0020C49BA5E35, %fd287, %p23;
	mov.f64 	%fd289, 0d0000000000000000;
	sub.f64 	%fd290, %fd289, %fd27;
	mul.f64 	%fd291, %fd290, %fd288;
	mul.f64 	%fd292, %fd27, 0d3FA999999999999A;
	sub.f64 	%fd293, %fd292, %fd25;
	sub.f64 	%fd294, %fd293, %fd291;
	mul.f64 	%fd31, %fd11, %fd294;
	add.f64 	%fd32, %fd10, %fd11;
	add.f64 	%fd33, %fd31, 0d0000000000000000;
	add.f64 	%fd295, %fd7, %fd32;
	fma.rn.f64 	%fd296, %fd295, 0d3FA374BC6A7EF9DB, 0dC0107AE147AE147B;
	{
	.reg .b32 %temp; 
	mov.b64 	{%temp, %r7}, %fd296;
	}
	shr.u32 	%r67, %r7, 20;
	and.b32  	%r68, %r67, 2047;
	add.s32 	%r69, %r68, -1012;
	mov.b64 	%rd10, %fd296;
	shl.b64 	%rd11, %rd10, %r69;
	setp.eq.s64 	%p29, %rd11, -9223372036854775808;
	{ // callseq 2, 0
	.param .b64 param0;
	st.param.f64 	[param0], %fd296;
	.param .b64 retval0;
	call.uni (retval0), 
	__internal_accurate_pow, 
	(
	param0
	);
	ld.param.f64 	%fd297, [retval0];
	} // callseq 2
	neg.f64 	%fd299, %fd297;
	selp.f64 	%fd300, %fd299, %fd297, %p29;
	selp.f64 	%fd301, %fd300, %fd297, %p28;
	cvt.rzi.f64.f64 	%fd302, %fd296;
	setp.neu.f64 	%p30, %fd296, %fd302;
	selp.f64 	%fd304, 0dFFF8000000000000, %fd301, %p30;
	selp.f64 	%fd835, %fd304, %fd301, %p28;
	add.f64 	%fd305, %fd296, 0d4024000000000000;
	{
	.reg .b32 %temp; 
	mov.b64 	{%temp, %r70}, %fd305;
	}
	and.b32  	%r71, %r70, 2146435072;
	setp.ne.s32 	%p31, %r71, 2146435072;
	@%p31 bra 	$L__BB0_23;
	setp.num.f64 	%p32, %fd296, %fd296;
	@%p32 bra 	$L__BB0_21;
	mov.f64 	%fd307, 0d4024000000000000;
	add.rn.f64 	%fd835, %fd307, %fd296;
	bra.uni 	$L__BB0_23;
$L__BB0_21:
	abs.f64 	%fd306, %fd296;
	setp.neu.f64 	%p33, %fd306, 0d7FF0000000000000;
	@%p33 bra 	$L__BB0_23;
	setp.lt.s32 	%p34, %r7, 0;
	selp.b32 	%r72, 0, 2146435072, %p34;
	mov.b32 	%r73, 0;
	mov.b64 	%fd835, {%r73, %r72};
$L__BB0_23:
	setp.eq.f64 	%p35, %fd296, 0d0000000000000000;
	add.f64 	%fd308, %fd835, 0d3F40624DD2F1A9FC;
	selp.f64 	%fd309, 0d3FF0020C49BA5E35, %fd308, %p35;
	mov.f64 	%fd310, 0d0000000000000000;
	sub.f64 	%fd311, %fd310, %fd33;
	mul.f64 	%fd312, %fd311, %fd309;
	setp.ge.f64 	%p36, %fd32, %fd831;
	selp.f64 	%fd313, 0d3FF0000000000000, 0d0000000000000000, %p36;
	mul.f64 	%fd314, %fd33, 0d3FA999999999999A;
	sub.f64 	%fd315, %fd314, %fd313;
	sub.f64 	%fd316, %fd315, %fd312;
	mul.f64 	%fd317, %fd11, %fd316;
	div.rn.f64 	%fd318, %fd17, 0d4018000000000000;
	add.f64 	%fd319, %fd318, 0d0000000000000000;
	div.rn.f64 	%fd320, %fd26, 0d4008000000000000;
	add.f64 	%fd321, %fd319, %fd320;
	div.rn.f64 	%fd322, %fd31, 0d4008000000000000;
	add.f64 	%fd323, %fd321, %fd322;
	div.rn.f64 	%fd324, %fd317, 0d4018000000000000;
	add.f64 	%fd842, %fd323, %fd324;
	setp.lt.s32 	%p37, %r2, 1;
	@%p37 bra 	$L__BB0_46;
	mul.f64 	%fd40, %fd9, 0d3FE0000000000000;
	neg.s32 	%r220, %r2;
	mov.f64 	%fd836, 0d0000000000000000;
$L__BB0_25:
	setp.lt.s32 	%p38, %r3, 0;
	fma.rn.f64 	%fd43, %fd9, %fd836, %fd32;
	add.f64 	%fd326, %fd7, %fd43;
	fma.rn.f64 	%fd327, %fd326, 0d3FA374BC6A7EF9DB, 0dC0107AE147AE147B;
	{
	.reg .b32 %temp; 
	mov.b64 	{%temp, %r10}, %fd327;
	}
	shr.u32 	%r74, %r10, 20;
	and.b32  	%r75, %r74, 2047;
	add.s32 	%r76, %r75, -1012;
	mov.b64 	%rd13, %fd327;
	shl.b64 	%rd14, %rd13, %r76;
	setp.eq.s64 	%p39, %rd14, -9223372036854775808;
	{ // callseq 3, 0
	.param .b64 param0;
	st.param.f64 	[param0], %fd327;
	.param .b64 retval0;
	call.uni (retval0), 
	__internal_accurate_pow, 
	(
	param0
	);
	ld.param.f64 	%fd328, [retval0];
	} // callseq 3
	neg.f64 	%fd330, %fd328;
	selp.f64 	%fd331, %fd330, %fd328, %p39;
	selp.f64 	%fd332, %fd331, %fd328, %p38;
	cvt.rzi.f64.f64 	%fd333, %fd327;
	setp.neu.f64 	%p40, %fd327, %fd333;
	selp.f64 	%fd335, 0dFFF8000000000000, %fd332, %p40;
	selp.f64 	%fd838, %fd335, %fd332, %p38;
	add.f64 	%fd336, %fd327, 0d4024000000000000;
	{
	.reg .b32 %temp; 
	mov.b64 	{%temp, %r77}, %fd336;
	}
	and.b32  	%r78, %r77, 2146435072;
	setp.ne.s32 	%p41, %r78, 2146435072;
	@%p41 bra 	$L__BB0_30;
	setp.num.f64 	%p42, %fd327, %fd327;
	@%p42 bra 	$L__BB0_28;
	mov.f64 	%fd338, 0d4024000000000000;
	add.rn.f64 	%fd838, %fd338, %fd327;
	bra.uni 	$L__BB0_30;
$L__BB0_28:
	abs.f64 	%fd337, %fd327;
	setp.neu.f64 	%p43, %fd337, 0d7FF0000000000000;
	@%p43 bra 	$L__BB0_30;
	setp.lt.s32 	%p44, %r10, 0;
	selp.b32 	%r79, 0, 2146435072, %p44;
	mov.b32 	%r80, 0;
	mov.b64 	%fd838, {%r80, %r79};
$L__BB0_30:
	setp.lt.s32 	%p45, %r3, 0;
	setp.eq.f64 	%p46, %fd327, 0d0000000000000000;
	add.f64 	%fd339, %fd838, 0d3F40624DD2F1A9FC;
	selp.f64 	%fd340, 0d3FF0020C49BA5E35, %fd339, %p46;
	mov.f64 	%fd341, 0d0000000000000000;
	sub.f64 	%fd342, %fd341, %fd842;
	mul.f64 	%fd343, %fd342, %fd340;
	setp.ge.f64 	%p47, %fd43, %fd831;
	selp.f64 	%fd344, 0d3FF0000000000000, 0d0000000000000000, %p47;
	mul.f64 	%fd345, %fd842, 0d3FA999999999999A;
	sub.f64 	%fd346, %fd345, %fd344;
	sub.f64 	%fd347, %fd346, %fd343;
	mul.f64 	%fd49, %fd9, %fd347;
	add.f64 	%fd50, %fd40, %fd43;
	fma.rn.f64 	%fd51, %fd49, 0d3FE0000000000000, %fd842;
	add.f64 	%fd348, %fd7, %fd50;
	fma.rn.f64 	%fd349, %fd348, 0d3FA374BC6A7EF9DB, 0dC0107AE147AE147B;
	{
	.reg .b32 %temp; 
	mov.b64 	{%temp, %r11}, %fd349;
	}
	shr.u32 	%r81, %r11, 20;
	and.b32  	%r82, %r81, 2047;
	add.s32 	%r83, %r82, -1012;
	mov.b64 	%rd16, %fd349;
	shl.b64 	%rd17, %rd16, %r83;
	setp.eq.s64 	%p48, %rd17, -9223372036854775808;
	{ // callseq 4, 0
	.param .b64 param0;
	st.param.f64 	[param0], %fd349;
	.param .b64 retval0;
	call.uni (retval0), 
	__internal_accurate_pow, 
	(
	param0
	);
	ld.param.f64 	%fd350, [retval0];
	} // callseq 4
	neg.f64 	%fd352, %fd350;
	selp.f64 	%fd353, %fd352, %fd350, %p48;
	selp.f64 	%fd354, %fd353, %fd350, %p45;
	cvt.rzi.f64.f64 	%fd355, %fd349;
	setp.neu.f64 	%p49, %fd349, %fd355;
	selp.f64 	%fd357, 0dFFF8000000000000, %fd354, %p49;
	selp.f64 	%fd840, %fd357, %fd354, %p45;
	add.f64 	%fd358, %fd349, 0d4024000000000000;
	{
	.reg .b32 %temp; 
	mov.b64 	{%temp, %r84}, %fd358;
	}
	and.b32  	%r12, %r84, 2146435072;
	setp.ne.s32 	%p50, %r12, 2146435072;
	mov.f64 	%fd839, %fd840;
	@%p50 bra 	$L__BB0_35;
	setp.num.f64 	%p51, %fd349, %fd349;
	@%p51 bra 	$L__BB0_33;
	mov.f64 	%fd360, 0d4024000000000000;
	add.rn.f64 	%fd839, %fd360, %fd349;
	bra.uni 	$L__BB0_35;
$L__BB0_33:
	abs.f64 	%fd359, %fd349;
	setp.neu.f64 	%p52, %fd359, 0d7FF0000000000000;
	mov.f64 	%fd839, %fd840;
	@%p52 bra 	$L__BB0_35;
	setp.lt.s32 	%p53, %r11, 0;
	selp.b32 	%r85, 0, 2146435072, %p53;
	mov.b32 	%r86, 0;
	mov.b64 	%fd839, {%r86, %r85};
$L__BB0_35:
	setp.ge.f64 	%p54, %fd50, %fd831;
	selp.f64 	%fd57, 0d3FF0000000000000, 0d0000000000000000, %p54;
	setp.eq.f64 	%p56, %fd349, 0d0000000000000000;
	add.f64 	%fd361, %fd839, 0d3F40624DD2F1A9FC;
	selp.f64 	%fd362, 0d3FF0020C49BA5E35, %fd361, %p56;
	mov.f64 	%fd363, 0d0000000000000000;
	sub.f64 	%fd364, %fd363, %fd51;
	mul.f64 	%fd365, %fd364, %fd362;
	mul.f64 	%fd366, %fd51, 0d3FA999999999999A;
	sub.f64 	%fd367, %fd366, %fd57;
	sub.f64 	%fd368, %fd367, %fd365;
	mul.f64 	%fd58, %fd9, %fd368;
	fma.rn.f64 	%fd59, %fd58, 0d3FE0000000000000, %fd842;
	@%p50 bra 	$L__BB0_40;
	setp.num.f64 	%p57, %fd349, %fd349;
	@%p57 bra 	$L__BB0_38;
	mov.f64 	%fd370, 0d4024000000000000;
	add.rn.f64 	%fd840, %fd370, %fd349;
	bra.uni 	$L__BB0_40;
$L__BB0_38:
	abs.f64 	%fd369, %fd349;
	setp.neu.f64 	%p58, %fd369, 0d7FF0000000000000;
	@%p58 bra 	$L__BB0_40;
	setp.lt.s32 	%p59, %r11, 0;
	selp.b32 	%r87, 0, 2146435072, %p59;
	mov.b32 	%r88, 0;
	mov.b64 	%fd840, {%r88, %r87};
$L__BB0_40:
	add.f64 	%fd371, %fd840, 0d3F40624DD2F1A9FC;
	selp.f64 	%fd372, 0d3FF0020C49BA5E35, %fd371, %p56;
	mov.f64 	%fd373, 0d0000000000000000;
	sub.f64 	%fd374, %fd373, %fd59;
	mul.f64 	%fd375, %fd374, %fd372;
	mul.f64 	%fd376, %fd59, 0d3FA999999999999A;
	sub.f64 	%fd377, %fd376, %fd57;
	sub.f64 	%fd378, %fd377, %fd375;
	mul.f64 	%fd63, %fd9, %fd378;
	add.f64 	%fd64, %fd9, %fd43;
	add.f64 	%fd65, %fd842, %fd63;
	add.f64 	%fd379, %fd7, %fd64;
	fma.rn.f64 	%fd380, %fd379, 0d3FA374BC6A7EF9DB, 0dC0107AE147AE147B;
	{
	.reg .b32 %temp; 
	mov.b64 	{%temp, %r13}, %fd380;
	}
	shr.u32 	%r89, %r13, 20;
	and.b32  	%r90, %r89, 2047;
	add.s32 	%r91, %r90, -1012;
	mov.b64 	%rd19, %fd380;
	shl.b64 	%rd20, %rd19, %r91;
	setp.eq.s64 	%p62, %rd20, -9223372036854775808;
	{ // callseq 5, 0
	.param .b64 param0;
	st.param.f64 	[param0], %fd380;
	.param .b64 retval0;
	call.uni (retval0), 
	__internal_accurate_pow, 
	(
	param0
	);
	ld.param.f64 	%fd381, [retval0];
	} // callseq 5
	neg.f64 	%fd383, %fd381;
	selp.f64 	%fd384, %fd383, %fd381, %p62;
	selp.f64 	%fd385, %fd384, %fd381, %p45;
	cvt.rzi.f64.f64 	%fd386, %fd380;
	setp.neu.f64 	%p63, %fd380, %fd386;
	selp.f64 	%fd388, 0dFFF8000000000000, %fd385, %p63;
	selp.f64 	%fd841, %fd388, %fd385, %p45;
	add.f64 	%fd389, %fd380, 0d4024000000000000;
	{
	.reg .b32 %temp; 
	mov.b64 	{%temp, %r92}, %fd389;
	}
	and.b32  	%r93, %r92, 2146435072;
	setp.ne.s32 	%p64, %r93, 2146435072;
	@%p64 bra 	$L__BB0_45;
	setp.num.f64 	%p65, %fd380, %fd380;
	@%p65 bra 	$L__BB0_43;
	mov.f64 	%fd391, 0d4024000000000000;
	add.rn.f64 	%fd841, %fd391, %fd380;
	bra.uni 	$L__BB0_45;
$L__BB0_43:
	abs.f64 	%fd390, %fd380;
	setp.neu.f64 	%p66, %fd390, 0d7FF0000000000000;
	@%p66 bra 	$L__BB0_45;
	setp.lt.s32 	%p67, %r13, 0;
	selp.b32 	%r94, 0, 2146435072, %p67;
	mov.b32 	%r95, 0;
	mov.b64 	%fd841, {%r95, %r94};
$L__BB0_45:
	setp.eq.f64 	%p68, %fd380, 0d0000000000000000;
	add.f64 	%fd392, %fd841, 0d3F40624DD2F1A9FC;
	selp.f64 	%fd393, 0d3FF0020C49BA5E35, %fd392, %p68;
	mov.f64 	%fd394, 0d0000000000000000;
	sub.f64 	%fd395, %fd394, %fd65;
	mul.f64 	%fd396, %fd395, %fd393;
	setp.ge.f64 	%p69, %fd64, %fd831;
	selp.f64 	%fd397, 0d3FF0000000000000, 0d0000000000000000, %p69;
	mul.f64 	%fd398, %fd65, 0d3FA999999999999A;
	sub.f64 	%fd399, %fd398, %fd397;
	sub.f64 	%fd400, %fd399, %fd396;
	mul.f64 	%fd401, %fd9, %fd400;
	div.rn.f64 	%fd402, %fd49, 0d4018000000000000;
	add.f64 	%fd403, %fd842, %fd402;
	div.rn.f64 	%fd404, %fd58, 0d4008000000000000;
	add.f64 	%fd405, %fd403, %fd404;
	div.rn.f64 	%fd406, %fd63, 0d4008000000000000;
	add.f64 	%fd407, %fd405, %fd406;
	div.rn.f64 	%fd408, %fd401, 0d4018000000000000;
	add.f64 	%fd842, %fd407, %fd408;
	add.f64 	%fd836, %fd836, 0d3FF0000000000000;
	add.s32 	%r220, %r220, 1;
	setp.ne.s32 	%p70, %r220, 0;
	@%p70 bra 	$L__BB0_25;
$L__BB0_46:
	mov.f64 	%fd410, 0d402E000000000000;
	sub.f64 	%fd411, %fd410, %fd2;
	add.f64 	%fd412, %fd2, 0dC05E000000000000;
	mul.f64 	%fd413, %fd411, %fd412;
	max.f64 	%fd74, %fd413, 0d0000000000000000;
	div.rn.f64 	%fd75, %fd74, 0d40A7ED0000000000;
	setp.le.f64 	%p71, %fd7, 0d0000000000000000;
	setp.ge.f64 	%p72, %fd7, 0d405E000000000000;
	or.pred  	%p73, %p71, %p72;
	mov.f64 	%fd844, 0d0000000000000000;
	@%p73 bra 	$L__BB0_51;
	sub.f64 	%fd414, %fd2, %fd7;
	mul.f64 	%fd415, %fd414, %fd414;
	mul.f64 	%fd76, %fd415, 0dBFAC71C71C71C71C;
	fma.rn.f64 	%fd416, %fd76, 0d3FF71547652B82FE, 0d4338000000000000;
	{
	.reg .b32 %temp; 
	mov.b64 	{%r15, %temp}, %fd416;
	}
	mov.f64 	%fd417, 0dC338000000000000;
	add.rn.f64 	%fd418, %fd416, %fd417;
	fma.rn.f64 	%fd419, %fd418, 0dBFE62E42FEFA39EF, %fd76;
	fma.rn.f64 	%fd420, %fd418, 0dBC7ABC9E3B39803F, %fd419;
	fma.rn.f64 	%fd421, %fd420, 0d3E5ADE1569CE2BDF, 0d3E928AF3FCA213EA;
	fma.rn.f64 	%fd422, %fd421, %fd420, 0d3EC71DEE62401315;
	fma.rn.f64 	%fd423, %fd422, %fd420, 0d3EFA01997C89EB71;
	fma.rn.f64 	%fd424, %fd423, %fd420, 0d3F2A01A014761F65;
	fma.rn.f64 	%fd425, %fd424, %fd420, 0d3F56C16C1852B7AF;
	fma.rn.f64 	%fd426, %fd425, %fd420, 0d3F81111111122322;
	fma.rn.f64 	%fd427, %fd426, %fd420, 0d3FA55555555502A1;
	fma.rn.f64 	%fd428, %fd427, %fd420, 0d3FC5555555555511;
	fma.rn.f64 	%fd429, %fd428, %fd420, 0d3FE000000000000B;
	fma.rn.f64 	%fd430, %fd429, %fd420, 0d3FF0000000000000;
	fma.rn.f64 	%fd431, %fd430, %fd420, 0d3FF0000000000000;
	{
	.reg .b32 %temp; 
	mov.b64 	{%r16, %temp}, %fd431;
	}
	{
	.reg .b32 %temp; 
	mov.b64 	{%temp, %r17}, %fd431;
	}
	shl.b32 	%r96, %r15, 20;
	add.s32 	%r97, %r96, %r17;
	mov.b64 	%fd843, {%r16, %r97};
	{
	.reg .b32 %temp; 
	mov.b64 	{%temp, %r98}, %fd76;
	}
	mov.b32 	%f4, %r98;
	abs.f32 	%f1, %f4;
	setp.lt.f32 	%p74, %f1, 0f4086232B;
	@%p74 bra 	$L__BB0_50;
	setp.lt.f64 	%p75, %fd76, 0d0000000000000000;
	add.f64 	%fd432, %fd76, 0d7FF0000000000000;
	selp.f64 	%fd843, 0d0000000000000000, %fd432, %p75;
	setp.geu.f32 	%p76, %f1, 0f40874800;
	@%p76 bra 	$L__BB0_50;
	shr.u32 	%r99, %r15, 31;
	add.s32 	%r100, %r15, %r99;
	shr.s32 	%r101, %r100, 1;
	shl.b32 	%r102, %r101, 20;
	add.s32 	%r103, %r17, %r102;
	mov.b64 	%fd433, {%r16, %r103};
	sub.s32 	%r104, %r15, %r101;
	shl.b32 	%r105, %r104, 20;
	add.s32 	%r106, %r105, 1072693248;
	mov.b32 	%r107, 0;
	mov.b64 	%fd434, {%r107, %r106};
	mul.f64 	%fd843, %fd434, %fd433;
$L__BB0_50:
	mul.f64 	%fd844, %fd843, 0d3FC1058377E2CEE1;
$L__BB0_51:
	setp.lt.s32 	%p77, %r3, 0;
	mul.f64 	%fd435, %fd75, %fd844;
	mul.f64 	%fd83, %fd842, %fd435;
	fma.rn.f64 	%fd84, %fd1, 0d3FE0000000000000, %fd7;
	mov.f64 	%fd436, 0d405E000000000000;
	sub.f64 	%fd85, %fd436, %fd84;
	mul.f64 	%fd437, %fd85, %fd8;
	cvt.rmi.f64.f64 	%fd438, %fd437;
	cvt.rzi.s32.f64 	%r18, %fd438;
	cvt.rn.f64.s32 	%fd439, %r18;
	neg.f64 	%fd440, %fd439;
	mul.f64 	%fd441, %fd9, %fd440;
	sub.f64 	%fd86, %fd441, %fd85;
	add.f64 	%fd442, %fd84, %fd85;
	fma.rn.f64 	%fd443, %fd442, 0d3FA374BC6A7EF9DB, 0dC0107AE147AE147B;
	{
	.reg .b32 %temp; 
	mov.b64 	{%temp, %r19}, %fd443;
	}
	shr.u32 	%r108, %r19, 20;
	and.b32  	%r109, %r108, 2047;
	add.s32 	%r110, %r109, -1012;
	mov.b64 	%rd22, %fd443;
	shl.b64 	%rd23, %rd22, %r110;
	setp.eq.s64 	%p78, %rd23, -9223372036854775808;
	{ // callseq 6, 0
	.param .b64 param0;
	st.param.f64 	[param0], %fd443;
	.param .b64 retval0;
	call.uni (retval0), 
	__internal_accurate_pow, 
	(
	param0
	);
	ld.param.f64 	%fd444, [retval0];
	} // callseq 6
	neg.f64 	%fd446, %fd444;
	selp.f64 	%fd447, %fd446, %fd444, %p78;
	selp.f64 	%fd448, %fd447, %fd444, %p77;
	cvt.rzi.f64.f64 	%fd449, %fd443;
	setp.neu.f64 	%p79, %fd443, %fd449;
	selp.f64 	%fd451, 0dFFF8000000000000, %fd448, %p79;
	selp.f64 	%fd845, %fd451, %fd448, %p77;
	add.f64 	%fd452, %fd443, 0d4024000000000000;
	{
	.reg .b32 %temp; 
	mov.b64 	{%temp, %r111}, %fd452;
	}
	and.b32  	%r112, %r111, 2146435072;
	setp.ne.s32 	%p80, %r112, 2146435072;
	@%p80 bra 	$L__BB0_56;
	setp.num.f64 	%p81, %fd443, %fd443;
	@%p81 bra 	$L__BB0_54;
	mov.f64 	%fd454, 0d4024000000000000;
	add.rn.f64 	%fd845, %fd454, %fd443;
	bra.uni 	$L__BB0_56;
$L__BB0_54:
	abs.f64 	%fd453, %fd443;
	setp.neu.f64 	%p82, %fd453, 0d7FF0000000000000;
	@%p82 bra 	$L__BB0_56;
	setp.lt.s32 	%p83, %r19, 0;
	selp.b32 	%r113, 0, 2146435072, %p83;
	mov.b32 	%r114, 0;
	mov.b64 	%fd845, {%r114, %r113};
$L__BB0_56:
	setp.eq.f64 	%p85, %fd443, 0d0000000000000000;
	add.f64 	%fd455, %fd845, 0d3F40624DD2F1A9FC;
	mul.f64 	%fd456, %fd455, 0d0000000000000000;
	selp.f64 	%fd457, 0d0000000000000000, %fd456, %p85;
	setp.ge.f64 	%p86, %fd85, %fd831;
	selp.f64 	%fd458, 0dBFF0000000000000, 0d0000000000000000, %p86;
	sub.f64 	%fd459, %fd458, %fd457;
	mul.f64 	%fd92, %fd86, %fd459;
	fma.rn.f64 	%fd93, %fd86, 0d3FE0000000000000, %fd85;
	fma.rn.f64 	%fd94, %fd92, 0d3FE0000000000000, 0d0000000000000000;
	add.f64 	%fd460, %fd84, %fd93;
	fma.rn.f64 	%fd461, %fd460, 0d3FA374BC6A7EF9DB, 0dC0107AE147AE147B;
	{
	.reg .b32 %temp; 
	mov.b64 	{%temp, %r20}, %fd461;
	}
	shr.u32 	%r115, %r20, 20;
	and.b32  	%r116, %r115, 2047;
	add.s32 	%r117, %r116, -1012;
	mov.b64 	%rd25, %fd461;
	shl.b64 	%rd26, %rd25, %r117;
	setp.eq.s64 	%p87, %rd26, -9223372036854775808;
	{ // callseq 7, 0
	.param .b64 param0;
	st.param.f64 	[param0], %fd461;
	.param .b64 retval0;
	call.uni (retval0), 
	__internal_accurate_pow, 
	(
	param0
	);
	ld.param.f64 	%fd462, [retval0];
	} // callseq 7
	neg.f64 	%fd464, %fd462;
	selp.f64 	%fd465, %fd464, %fd462, %p87;
	selp.f64 	%fd466, %fd465, %fd462, %p77;
	cvt.rzi.f64.f64 	%fd467, %fd461;
	setp.neu.f64 	%p88, %fd461, %fd467;
	selp.f64 	%fd469, 0dFFF8000000000000, %fd466, %p88;
	selp.f64 	%fd847, %fd469, %fd466, %p77;
	add.f64 	%fd470, %fd461, 0d4024000000000000;
	{
	.reg .b32 %temp; 
	mov.b64 	{%temp, %r118}, %fd470;
	}
	and.b32  	%r21, %r118, 2146435072;
	setp.ne.s32 	%p89, %r21, 2146435072;
	mov.f64 	%fd846, %fd847;
	@%p89 bra 	$L__BB0_61;
	setp.num.f64 	%p90, %fd461, %fd461;
	@%p90 bra 	$L__BB0_59;
	mov.f64 	%fd472, 0d4024000000000000;
	add.rn.f64 	%fd846, %fd472, %fd461;
	bra.uni 	$L__BB0_61;
$L__BB0_59:
	abs.f64 	%fd471, %fd461;
	setp.neu.f64 	%p91, %fd471, 0d7FF0000000000000;
	mov.f64 	%fd846, %fd847;
	@%p91 bra 	$L__BB0_61;
	setp.lt.s32 	%p92, %r20, 0;
	selp.b32 	%r119, 0, 2146435072, %p92;
	mov.b32 	%r120, 0;
	mov.b64 	%fd846, {%r120, %r119};
$L__BB0_61:
	setp.ge.f64 	%p93, %fd93, %fd831;
	selp.f64 	%fd100, 0d3FF0000000000000, 0d0000000000000000, %p93;
	setp.eq.f64 	%p95, %fd461, 0d0000000000000000;
	add.f64 	%fd473, %fd846, 0d3F40624DD2F1A9FC;
	selp.f64 	%fd474, 0d3FF0020C49BA5E35, %fd473, %p95;
	mov.f64 	%fd475, 0d0000000000000000;
	sub.f64 	%fd476, %fd475, %fd94;
	mul.f64 	%fd477, %fd476, %fd474;
	mul.f64 	%fd478, %fd94, 0d3FA999999999999A;
	sub.f64 	%fd479, %fd478, %fd100;
	sub.f64 	%fd480, %fd479, %fd477;
	mul.f64 	%fd101, %fd86, %fd480;
	fma.rn.f64 	%fd102, %fd101, 0d3FE0000000000000, 0d0000000000000000;
	@%p89 bra 	$L__BB0_66;
	setp.num.f64 	%p96, %fd461, %fd461;
	@%p96 bra 	$L__BB0_64;
	mov.f64 	%fd482, 0d4024000000000000;
	add.rn.f64 	%fd847, %fd482, %fd461;
	bra.uni 	$L__BB0_66;
$L__BB0_64:
	abs.f64 	%fd481, %fd461;
	setp.neu.f64 	%p97, %fd481, 0d7FF0000000000000;
	@%p97 bra 	$L__BB0_66;
	setp.lt.s32 	%p98, %r20, 0;
	selp.b32 	%r121, 0, 2146435072, %p98;
	mov.b32 	%r122, 0;
	mov.b64 	%fd847, {%r122, %r121};
$L__BB0_66:
	add.f64 	%fd483, %fd847, 0d3F40624DD2F1A9FC;
	selp.f64 	%fd484, 0d3FF0020C49BA5E35, %fd483, %p95;
	mov.f64 	%fd485, 0d0000000000000000;
	sub.f64 	%fd486, %fd485, %fd102;
	mul.f64 	%fd487, %fd486, %fd484;
	mul.f64 	%fd488, %fd102, 0d3FA999999999999A;
	sub.f64 	%fd489, %fd488, %fd100;
	sub.f64 	%fd490, %fd489, %fd487;
	mul.f64 	%fd106, %fd86, %fd490;
	add.f64 	%fd107, %fd85, %fd86;
	add.f64 	%fd108, %fd106, 0d0000000000000000;
	add.f64 	%fd491, %fd84, %fd107;
	fma.rn.f64 	%fd492, %fd491, 0d3FA374BC6A7EF9DB, 0dC0107AE147AE147B;
	{
	.reg .b32 %temp; 
	mov.b64 	{%temp, %r22}, %fd492;
	}
	shr.u32 	%r123, %r22, 20;
	and.b32  	%r124, %r123, 2047;
	add.s32 	%r125, %r124, -1012;
	mov.b64 	%rd28, %fd492;
	shl.b64 	%rd29, %rd28, %r125;
	setp.eq.s64 	%p101, %rd29, -9223372036854775808;
	{ // callseq 8, 0
	.param .b64 param0;
	st.param.f64 	[param0], %fd492;
	.param .b64 retval0;
	call.uni (retval0), 
	__internal_accurate_pow, 
	(
	param0
	);
	ld.param.f64 	%fd493, [retval0];
	} // callseq 8
	neg.f64 	%fd495, %fd493;
	selp.f64 	%fd496, %fd495, %fd493, %p101;
	selp.f64 	%fd497, %fd496, %fd493, %p77;
	cvt.rzi.f64.f64 	%fd498, %fd492;
	setp.neu.f64 	%p102, %fd492, %fd498;
	selp.f64 	%fd500, 0dFFF8000000000000, %fd497, %p102;
	selp.f64 	%fd848, %fd500, %fd497, %p77;
	add.f64 	%fd501, %fd492, 0d4024000000000000;
	{
	.reg .b32 %temp; 
	mov.b64 	{%temp, %r126}, %fd501;
	}
	and.b32  	%r127, %r126, 2146435072;
	setp.ne.s32 	%p103, %r127, 2146435072;
	@%p103 bra 	$L__BB0_71;
	setp.num.f64 	%p104, %fd492, %fd492;
	@%p104 bra 	$L__BB0_69;
	mov.f64 	%fd503, 0d4024000000000000;
	add.rn.f64 	%fd848, %fd503, %fd492;
	bra.uni 	$L__BB0_71;
$L__BB0_69:
	abs.f64 	%fd502, %fd492;
	setp.neu.f64 	%p105, %fd502, 0d7FF0000000000000;
	@%p105 bra 	$L__BB0_71;
	setp.lt.s32 	%p106, %r22, 0;
	selp.b32 	%r128, 0, 2146435072, %p106;
	mov.b32 	%r129, 0;
	mov.b64 	%fd848, {%r129, %r128};
$L__BB0_71:
	setp.eq.f64 	%p107, %fd492, 0d0000000000000000;
	add.f64 	%fd504, %fd848, 0d3F40624DD2F1A9FC;
	selp.f64 	%fd505, 0d3FF0020C49BA5E35, %fd504, %p107;
	mov.f64 	%fd506, 0d0000000000000000;
	sub.f64 	%fd507, %fd506, %fd108;
	mul.f64 	%fd508, %fd507, %fd505;
	setp.ge.f64 	%p108, %fd107, %fd831;
	selp.f64 	%fd509, 0d3FF0000000000000, 0d0000000000000000, %p108;
	mul.f64 	%fd510, %fd108, 0d3FA999999999999A;
	sub.f64 	%fd511, %fd510, %fd509;
	sub.f64 	%fd512, %fd511, %fd508;
	mul.f64 	%fd513, %fd86, %fd512;
	div.rn.f64 	%fd514, %fd92, 0d4018000000000000;
	add.f64 	%fd515, %fd514, 0d0000000000000000;
	div.rn.f64 	%fd516, %fd101, 0d4008000000000000;
	add.f64 	%fd517, %fd515, %fd516;
	div.rn.f64 	%fd518, %fd106, 0d4008000000000000;
	add.f64 	%fd519, %fd517, %fd518;
	div.rn.f64 	%fd520, %fd513, 0d4018000000000000;
	add.f64 	%fd855, %fd519, %fd520;
	setp.lt.s32 	%p109, %r18, 1;
	@%p109 bra 	$L__BB0_94;
	neg.s32 	%r221, %r18;
	mov.f64 	%fd849, 0d0000000000000000;
$L__BB0_73:
	setp.lt.s32 	%p110, %r3, 0;
	fma.rn.f64 	%fd117, %fd9, %fd849, %fd107;
	add.f64 	%fd522, %fd84, %fd117;
	fma.rn.f64 	%fd523, %fd522, 0d3FA374BC6A7EF9DB, 0dC0107AE147AE147B;
	{
	.reg .b32 %temp; 
	mov.b64 	{%temp, %r25}, %fd523;
	}
	shr.u32 	%r130, %r25, 20;
	and.b32  	%r131, %r130, 2047;
	add.s32 	%r132, %r131, -1012;
	mov.b64 	%rd31, %fd523;
	shl.b64 	%rd32, %rd31, %r132;
	setp.eq.s64 	%p111, %rd32, -9223372036854775808;
	{ // callseq 9, 0
	.param .b64 param0;
	st.param.f64 	[param0], %fd523;
	.param .b64 retval0;
	call.uni (retval0), 
	__internal_accurate_pow, 
	(
	param0
	);
	ld.param.f64 	%fd524, [retval0];
	} // callseq 9
	neg.f64 	%fd526, %fd524;
	selp.f64 	%fd527, %fd526, %fd524, %p111;
	selp.f64 	%fd528, %fd527, %fd524, %p110;
	cvt.rzi.f64.f64 	%fd529, %fd523;
	setp.neu.f64 	%p112, %fd523, %fd529;
	selp.f64 	%fd531, 0dFFF8000000000000, %fd528, %p112;
	selp.f64 	%fd851, %fd531, %fd528, %p110;
	add.f64 	%fd532, %fd523, 0d4024000000000000;
	{
	.reg .b32 %temp; 
	mov.b64 	{%temp, %r133}, %fd532;
	}
	and.b32  	%r134, %r133, 2146435072;
	setp.ne.s32 	%p113, %r134, 2146435072;
	@%p113 bra 	$L__BB0_78;
	setp.num.f64 	%p114, %fd523, %fd523;
	@%p114 bra 	$L__BB0_76;
	mov.f64 	%fd534, 0d4024000000000000;
	add.rn.f64 	%fd851, %fd534, %fd523;
	bra.uni 	$L__BB0_78;
$L__BB0_76:
	abs.f64 	%fd533, %fd523;
	setp.neu.f64 	%p115, %fd533, 0d7FF0000000000000;
	@%p115 bra 	$L__BB0_78;
	setp.lt.s32 	%p116, %r25, 0;
	selp.b32 	%r135, 0, 2146435072, %p116;
	mov.b32 	%r136, 0;
	mov.b64 	%fd851, {%r136, %r135};
$L__BB0_78:
	setp.eq.f64 	%p118, %fd523, 0d0000000000000000;
	add.f64 	%fd535, %fd851, 0d3F40624DD2F1A9FC;
	selp.f64 	%fd536, 0d3FF0020C49BA5E35, %fd535, %p118;
	mov.f64 	%fd537, 0d0000000000000000;
	sub.f64 	%fd538, %fd537, %fd855;
	mul.f64 	%fd539, %fd538, %fd536;
	setp.ge.f64 	%p119, %fd117, %fd831;
	selp.f64 	%fd540, 0d3FF0000000000000, 0d0000000000000000, %p119;
	mul.f64 	%fd541, %fd855, 0d3FA999999999999A;
	sub.f64 	%fd542, %fd541, %fd540;
	sub.f64 	%fd543, %fd542, %fd539;
	mul.f64 	%fd123, %fd9, %fd543;
	fma.rn.f64 	%fd124, %fd9, 0d3FE0000000000000, %fd117;
	fma.rn.f64 	%fd125, %fd123, 0d3FE0000000000000, %fd855;
	add.f64 	%fd544, %fd84, %fd124;
	fma.rn.f64 	%fd545, %fd544, 0d3FA374BC6A7EF9DB, 0dC0107AE147AE147B;
	{
	.reg .b32 %temp; 
	mov.b64 	{%temp, %r26}, %fd545;
	}
	shr.u32 	%r137, %r26, 20;
	and.b32  	%r138, %r137, 2047;
	add.s32 	%r139, %r138, -1012;
	mov.b64 	%rd34, %fd545;
	shl.b64 	%rd35, %rd34, %r139;
	setp.eq.s64 	%p120, %rd35, -9223372036854775808;
	{ // callseq 10, 0
	.param .b64 param0;
	st.param.f64 	[param0], %fd545;
	.param .b64 retval0;
	call.uni (retval0), 
	__internal_accurate_pow, 
	(
	param0
	);
	ld.param.f64 	%fd546, [retval0];
	} // callseq 10
	neg.f64 	%fd548, %fd546;
	selp.f64 	%fd549, %fd548, %fd546, %p120;
	selp.f64 	%fd550, %fd549, %fd546, %p110;
	cvt.rzi.f64.f64 	%fd551, %fd545;
	setp.neu.f64 	%p121, %fd545, %fd551;
	selp.f64 	%fd553, 0dFFF8000000000000, %fd550, %p121;
	selp.f64 	%fd853, %fd553, %fd550, %p110;
	add.f64 	%fd554, %fd545, 0d4024000000000000;
	{
	.reg .b32 %temp; 
	mov.b64 	{%temp, %r140}, %fd554;
	}
	and.b32  	%r27, %r140, 2146435072;
	setp.ne.s32 	%p122, %r27, 2146435072;
	mov.f64 	%fd852, %fd853;
	@%p122 bra 	$L__BB0_83;
	setp.num.f64 	%p123, %fd545, %fd545;
	@%p123 bra 	$L__BB0_81;
	mov.f64 	%fd556, 0d4024000000000000;
	add.rn.f64 	%fd852, %fd556, %fd545;
	bra.uni 	$L__BB0_83;
$L__BB0_81:
	abs.f64 	%fd555, %fd545;
	setp.neu.f64 	%p124, %fd555, 0d7FF0000000000000;
	mov.f64 	%fd852, %fd853;
	@%p124 bra 	$L__BB0_83;
	setp.lt.s32 	%p125, %r26, 0;
	selp.b32 	%r141, 0, 2146435072, %p125;
	mov.b32 	%r142, 0;
	mov.b64 	%fd852, {%r142, %r141};
$L__BB0_83:
	setp.ge.f64 	%p126, %fd124, %fd831;
	selp.f64 	%fd131, 0d3FF0000000000000, 0d0000000000000000, %p126;
	setp.eq.f64 	%p128, %fd545, 0d0000000000000000;
	add.f64 	%fd557, %fd852, 0d3F40624DD2F1A9FC;
	selp.f64 	%fd558, 0d3FF0020C49BA5E35, %fd557, %p128;
	mov.f64 	%fd559, 0d0000000000000000;
	sub.f64 	%fd560, %fd559, %fd125;
	mul.f64 	%fd561, %fd560, %fd558;
	mul.f64 	%fd562, %fd125, 0d3FA999999999999A;
	sub.f64 	%fd563, %fd562, %fd131;
	sub.f64 	%fd564, %fd563, %fd561;
	mul.f64 	%fd132, %fd9, %fd564;
	fma.rn.f64 	%fd133, %fd132, 0d3FE0000000000000, %fd855;
	@%p122 bra 	$L__BB0_88;
	setp.num.f64 	%p129, %fd545, %fd545;
	@%p129 bra 	$L__BB0_86;
	mov.f64 	%fd566, 0d4024000000000000;
	add.rn.f64 	%fd853, %fd566, %fd545;
	bra.uni 	$L__BB0_88;
$L__BB0_86:
	abs.f64 	%fd565, %fd545;
	setp.neu.f64 	%p130, %fd565, 0d7FF0000000000000;
	@%p130 bra 	$L__BB0_88;
	setp.lt.s32 	%p131, %r26, 0;
	selp.b32 	%r143, 0, 2146435072, %p131;
	mov.b32 	%r144, 0;
	mov.b64 	%fd853, {%r144, %r143};
$L__BB0_88:
	add.f64 	%fd567, %fd853, 0d3F40624DD2F1A9FC;
	selp.f64 	%fd568, 0d3FF0020C49BA5E35, %fd567, %p128;
	mov.f64 	%fd569, 0d0000000000000000;
	sub.f64 	%fd570, %fd569, %fd133;
	mul.f64 	%fd571, %fd570, %fd568;
	mul.f64 	%fd572, %fd133, 0d3FA999999999999A;
	sub.f64 	%fd573, %fd572, %fd131;
	sub.f64 	%fd574, %fd573, %fd571;
	mul.f64 	%fd137, %fd9, %fd574;
	add.f64 	%fd138, %fd9, %fd117;
	add.f64 	%fd139, %fd855, %fd137;
	add.f64 	%fd575, %fd84, %fd138;
	fma.rn.f64 	%fd576, %fd575, 0d3FA374BC6A7EF9DB, 0dC0107AE147AE147B;
	{
	.reg .b32 %temp; 
	mov.b64 	{%temp, %r28}, %fd576;
	}
	shr.u32 	%r145, %r28, 20;
	and.b32  	%r146, %r145, 2047;
	add.s32 	%r147, %r146, -1012;
	mov.b64 	%rd37, %fd576;
	shl.b64 	%rd38, %rd37, %r147;
	setp.eq.s64 	%p134, %rd38, -9223372036854775808;
	{ // callseq 11, 0
	.param .b64 param0;
	st.param.f64 	[param0], %fd576;
	.param .b64 retval0;
	call.uni (retval0), 
	__internal_accurate_pow, 
	(
	param0
	);
	ld.param.f64 	%fd577, [retval0];
	} // callseq 11
	neg.f64 	%fd579, %fd577;
	selp.f64 	%fd580, %fd579, %fd577, %p134;
	selp.f64 	%fd581, %fd580, %fd577, %p110;
	cvt.rzi.f64.f64 	%fd582, %fd576;
	setp.neu.f64 	%p135, %fd576, %fd582;
	selp.f64 	%fd584, 0dFFF8000000000000, %fd581, %p135;
	selp.f64 	%fd854, %fd584, %fd581, %p110;
	add.f64 	%fd585, %fd576, 0d4024000000000000;
	{
	.reg .b32 %temp; 
	mov.b64 	{%temp, %r148}, %fd585;
	}
	and.b32  	%r149, %r148, 2146435072;
	setp.ne.s32 	%p136, %r149, 2146435072;
	@%p136 bra 	$L__BB0_93;
	setp.num.f64 	%p137, %fd576, %fd576;
	@%p137 bra 	$L__BB0_91;
	mov.f64 	%fd587, 0d4024000000000000;
	add.rn.f64 	%fd854, %fd587, %fd576;
	bra.uni 	$L__BB0_93;
$L__BB0_91:
	abs.f64 	%fd586, %fd576;
	setp.neu.f64 	%p138, %fd586, 0d7FF0000000000000;
	@%p138 bra 	$L__BB0_93;
	setp.lt.s32 	%p139, %r28, 0;
	selp.b32 	%r150, 0, 2146435072, %p139;
	mov.b32 	%r151, 0;
	mov.b64 	%fd854, {%r151, %r150};
$L__BB0_93:
	setp.eq.f64 	%p140, %fd576, 0d0000000000000000;
	add.f64 	%fd588, %fd854, 0d3F40624DD2F1A9FC;
	selp.f64 	%fd589, 0d3FF0020C49BA5E35, %fd588, %p140;
	mov.f64 	%fd590, 0d0000000000000000;
	sub.f64 	%fd591, %fd590, %fd139;
	mul.f64 	%fd592, %fd591, %fd589;
	setp.ge.f64 	%p141, %fd138, %fd831;
	selp.f64 	%fd593, 0d3FF0000000000000, 0d0000000000000000, %p141;
	mul.f64 	%fd594, %fd139, 0d3FA999999999999A;
	sub.f64 	%fd595, %fd594, %fd593;
	sub.f64 	%fd596, %fd595, %fd592;
	mul.f64 	%fd597, %fd9, %fd596;
	div.rn.f64 	%fd598, %fd123, 0d4018000000000000;
	add.f64 	%fd599, %fd855, %fd598;
	div.rn.f64 	%fd600, %fd132, 0d4008000000000000;
	add.f64 	%fd601, %fd599, %fd600;
	div.rn.f64 	%fd602, %fd137, 0d4008000000000000;
	add.f64 	%fd603, %fd601, %fd602;
	div.rn.f64 	%fd604, %fd597, 0d4018000000000000;
	add.f64 	%fd855, %fd603, %fd604;
	add.f64 	%fd849, %fd849, 0d3FF0000000000000;
	add.s32 	%r221, %r221, 1;
	setp.ne.s32 	%p142, %r221, 0;
	@%p142 bra 	$L__BB0_73;
$L__BB0_94:
	setp.le.f64 	%p143, %fd84, 0d0000000000000000;
	setp.ge.f64 	%p144, %fd84, 0d405E000000000000;
	or.pred  	%p145, %p143, %p144;
	mov.f64 	%fd857, 0d0000000000000000;
	@%p145 bra 	$L__BB0_99;
	sub.f64 	%fd606, %fd2, %fd84;
	mul.f64 	%fd607, %fd606, %fd606;
	mul.f64 	%fd148, %fd607, 0dBFAC71C71C71C71C;
	fma.rn.f64 	%fd608, %fd148, 0d3FF71547652B82FE, 0d4338000000000000;
	{
	.reg .b32 %temp; 
	mov.b64 	{%r30, %temp}, %fd608;
	}
	mov.f64 	%fd609, 0dC338000000000000;
	add.rn.f64 	%fd610, %fd608, %fd609;
	fma.rn.f64 	%fd611, %fd610, 0dBFE62E42FEFA39EF, %fd148;
	fma.rn.f64 	%fd612, %fd610, 0dBC7ABC9E3B39803F, %fd611;
	fma.rn.f64 	%fd613, %fd612, 0d3E5ADE1569CE2BDF, 0d3E928AF3FCA213EA;
	fma.rn.f64 	%fd614, %fd613, %fd612, 0d3EC71DEE62401315;
	fma.rn.f64 	%fd615, %fd614, %fd612, 0d3EFA01997C89EB71;
	fma.rn.f64 	%fd616, %fd615, %fd612, 0d3F2A01A014761F65;
	fma.rn.f64 	%fd617, %fd616, %fd612, 0d3F56C16C1852B7AF;
	fma.rn.f64 	%fd618, %fd617, %fd612, 0d3F81111111122322;
	fma.rn.f64 	%fd619, %fd618, %fd612, 0d3FA55555555502A1;
	fma.rn.f64 	%fd620, %fd619, %fd612, 0d3FC5555555555511;
	fma.rn.f64 	%fd621, %fd620, %fd612, 0d3FE000000000000B;
	fma.rn.f64 	%fd622, %fd621, %fd612, 0d3FF0000000000000;
	fma.rn.f64 	%fd623, %fd622, %fd612, 0d3FF0000000000000;
	{
	.reg .b32 %temp; 
	mov.b64 	{%r31, %temp}, %fd623;
	}
	{
	.reg .b32 %temp; 
	mov.b64 	{%temp, %r32}, %fd623;
	}
	shl.b32 	%r152, %r30, 20;
	add.s32 	%r153, %r152, %r32;
	mov.b64 	%fd856, {%r31, %r153};
	{
	.reg .b32 %temp; 
	mov.b64 	{%temp, %r154}, %fd148;
	}
	mov.b32 	%f5, %r154;
	abs.f32 	%f2, %f5;
	setp.lt.f32 	%p146, %f2, 0f4086232B;
	@%p146 bra 	$L__BB0_98;
	setp.lt.f64 	%p147, %fd148, 0d0000000000000000;
	add.f64 	%fd624, %fd148, 0d7FF0000000000000;
	selp.f64 	%fd856, 0d0000000000000000, %fd624, %p147;
	setp.geu.f32 	%p148, %f2, 0f40874800;
	@%p148 bra 	$L__BB0_98;
	shr.u32 	%r155, %r30, 31;
	add.s32 	%r156, %r30, %r155;
	shr.s32 	%r157, %r156, 1;
	shl.b32 	%r158, %r157, 20;
	add.s32 	%r159, %r32, %r158;
	mov.b64 	%fd625, {%r31, %r159};
	sub.s32 	%r160, %r30, %r157;
	shl.b32 	%r161, %r160, 20;
	add.s32 	%r162, %r161, 1072693248;
	mov.b32 	%r163, 0;
	mov.b64 	%fd626, {%r163, %r162};
	mul.f64 	%fd856, %fd626, %fd625;
$L__BB0_98:
	mul.f64 	%fd857, %fd856, 0d3FC1058377E2CEE1;
$L__BB0_99:
	setp.lt.s32 	%p149, %r3, 0;
	div.rn.f64 	%fd627, %fd74, 0dC0A7ED0000000000;
	mul.f64 	%fd628, %fd627, %fd857;
	mul.f64 	%fd155, %fd855, %fd628;
	add.f64 	%fd156, %fd1, %fd7;
	mov.f64 	%fd629, 0d405E000000000000;
	sub.f64 	%fd157, %fd629, %fd156;
	mul.f64 	%fd630, %fd157, %fd8;
	cvt.rmi.f64.f64 	%fd631, %fd630;
	cvt.rzi.s32.f64 	%r33, %fd631;
	cvt.rn.f64.s32 	%fd632, %r33;
	neg.f64 	%fd633, %fd632;
	mul.f64 	%fd634, %fd9, %fd633;
	sub.f64 	%fd158, %fd634, %fd157;
	add.f64 	%fd635, %fd156, %fd157;
	fma.rn.f64 	%fd636, %fd635, 0d3FA374BC6A7EF9DB, 0dC0107AE147AE147B;
	{
	.reg .b32 %temp; 
	mov.b64 	{%temp, %r34}, %fd636;
	}
	shr.u32 	%r164, %r34, 20;
	and.b32  	%r165, %r164, 2047;
	add.s32 	%r166, %r165, -1012;
	mov.b64 	%rd40, %fd636;
	shl.b64 	%rd41, %rd40, %r166;
	setp.eq.s64 	%p150, %rd41, -9223372036854775808;
	{ // callseq 12, 0
	.param .b64 param0;
	st.param.f64 	[param0], %fd636;
	.param .b64 retval0;
	call.uni (retval0), 
	__internal_accurate_pow, 
	(
	param0
	);
	ld.param.f64 	%fd637, [retval0];
	} // callseq 12
	neg.f64 	%fd639, %fd637;
	selp.f64 	%fd640, %fd639, %fd637, %p150;
	selp.f64 	%fd641, %fd640, %fd637, %p149;
	cvt.rzi.f64.f64 	%fd642, %fd636;
	setp.neu.f64 	%p151, %fd636, %fd642;
	selp.f64 	%fd644, 0dFFF8000000000000, %fd641, %p151;
	selp.f64 	%fd858, %fd644, %fd641, %p149;
	add.f64 	%fd645, %fd636, 0d4024000000000000;
	{
	.reg .b32 %temp; 
	mov.b64 	{%temp, %r167}, %fd645;
	}
	and.b32  	%r168, %r167, 2146435072;
	setp.ne.s32 	%p152, %r168, 2146435072;
	@%p152 bra 	$L__BB0_104;
	setp.num.f64 	%p153, %fd636, %fd636;
	@%p153 bra 	$L__BB0_102;
	mov.f64 	%fd647, 0d4024000000000000;
	add.rn.f64 	%fd858, %fd647, %fd636;
	bra.uni 	$L__BB0_104;
$L__BB0_102:
	abs.f64 	%fd646, %fd636;
	setp.neu.f64 	%p154, %fd646, 0d7FF0000000000000;
	@%p154 bra 	$L__BB0_104;
	setp.lt.s32 	%p155, %r34, 0;
	selp.b32 	%r169, 0, 2146435072, %p155;
	mov.b32 	%r170, 0;
	mov.b64 	%fd858, {%r170, %r169};
$L__BB0_104:
	setp.lt.s32 	%p156, %r3, 0;
	setp.eq.f64 	%p157, %fd636, 0d0000000000000000;
	add.f64 	%fd648, %fd858, 0d3F40624DD2F1A9FC;
	mul.f64 	%fd649, %fd648, 0d0000000000000000;
	selp.f64 	%fd650, 0d0000000000000000, %fd649, %p157;
	setp.ge.f64 	%p158, %fd157, %fd831;
	selp.f64 	%fd651, 0dBFF0000000000000, 0d0000000000000000, %p158;
	sub.f64 	%fd652, %fd651, %fd650;
	mul.f64 	%fd164, %fd158, %fd652;
	fma.rn.f64 	%fd165, %fd158, 0d3FE0000000000000, %fd157;
	fma.rn.f64 	%fd166, %fd164, 0d3FE0000000000000, 0d0000000000000000;
	add.f64 	%fd653, %fd156, %fd165;
	fma.rn.f64 	%fd654, %fd653, 0d3FA374BC6A7EF9DB, 0dC0107AE147AE147B;
	{
	.reg .b32 %temp; 
	mov.b64 	{%temp, %r35}, %fd654;
	}
	shr.u32 	%r171, %r35, 20;
	and.b32  	%r172, %r171, 2047;
	add.s32 	%r173, %r172, -1012;
	mov.b64 	%rd43, %fd654;
	shl.b64 	%rd44, %rd43, %r173;
	setp.eq.s64 	%p159, %rd44, -9223372036854775808;
	{ // callseq 13, 0
	.param .b64 param0;
	st.param.f64 	[param0], %fd654;
	.param .b64 retval0;
	call.uni (retval0), 
	__internal_accurate_pow, 
	(
	param0
	);
	ld.param.f64 	%fd655, [retval0];
	} // callseq 13
	neg.f64 	%fd657, %fd655;
	selp.f64 	%fd658, %fd657, %fd655, %p159;
	selp.f64 	%fd659, %fd658, %fd655, %p156;
	cvt.rzi.f64.f64 	%fd660, %fd654;
	setp.neu.f64 	%p160, %fd654, %fd660;
	selp.f64 	%fd662, 0dFFF8000000000000, %fd659, %p160;
	selp.f64 	%fd860, %fd662, %fd659, %p156;
	add.f64 	%fd663, %fd654, 0d4024000000000000;
	{
	.reg .b32 %temp; 
	mov.b64 	{%temp, %r174}, %fd663;
	}
	and.b32  	%r36, %r174, 2146435072;
	setp.ne.s32 	%p161, %r36, 2146435072;
	mov.f64 	%fd859, %fd860;
	@%p161 bra 	$L__BB0_109;
	setp.num.f64 	%p162, %fd654, %fd654;
	@%p162 bra 	$L__BB0_107;
	mov.f64 	%fd665, 0d4024000000000000;
	add.rn.f64 	%fd859, %fd665, %fd654;
	bra.uni 	$L__BB0_109;
$L__BB0_107:
	abs.f64 	%fd664, %fd654;
	setp.neu.f64 	%p163, %fd664, 0d7FF0000000000000;
	mov.f64 	%fd859, %fd860;
	@%p163 bra 	$L__BB0_109;
	setp.lt.s32 	%p164, %r35, 0;
	selp.b32 	%r175, 0, 2146435072, %p164;
	mov.b32 	%r176, 0;
	mov.b64 	%fd859, {%r176, %r175};
$L__BB0_109:
	setp.ge.f64 	%p165, %fd165, %fd831;
	selp.f64 	%fd172, 0d3FF0000000000000, 0d0000000000000000, %p165;
	setp.eq.f64 	%p167, %fd654, 0d0000000000000000;
	add.f64 	%fd666, %fd859, 0d3F40624DD2F1A9FC;
	selp.f64 	%fd667, 0d3FF0020C49BA5E35, %fd666, %p167;
	mov.f64 	%fd668, 0d0000000000000000;
	sub.f64 	%fd669, %fd668, %fd166;
	mul.f64 	%fd670, %fd669, %fd667;
	mul.f64 	%fd671, %fd166, 0d3FA999999999999A;
	sub.f64 	%fd672, %fd671, %fd172;
	sub.f64 	%fd673, %fd672, %fd670;
	mul.f64 	%fd173, %fd158, %fd673;
	fma.rn.f64 	%fd174, %fd173, 0d3FE0000000000000, 0d0000000000000000;
	@%p161 bra 	$L__BB0_114;
	setp.num.f64 	%p168, %fd654, %fd654;
	@%p168 bra 	$L__BB0_112;
	mov.f64 	%fd675, 0d4024000000000000;
	add.rn.f64 	%fd860, %fd675, %fd654;
	bra.uni 	$L__BB0_114;
$L__BB0_112:
	abs.f64 	%fd674, %fd654;
	setp.neu.f64 	%p169, %fd674, 0d7FF0000000000000;
	@%p169 bra 	$L__BB0_114;
	setp.lt.s32 	%p170, %r35, 0;
	selp.b32 	%r177, 0, 2146435072, %p170;
	mov.b32 	%r178, 0;
	mov.b64 	%fd860, {%r178, %r177};
$L__BB0_114:
	add.f64 	%fd676, %fd860, 0d3F40624DD2F1A9FC;
	selp.f64 	%fd677, 0d3FF0020C49BA5E35, %fd676, %p167;
	mov.f64 	%fd678, 0d0000000000000000;
	sub.f64 	%fd679, %fd678, %fd174;
	mul.f64 	%fd680, %fd679, %fd677;
	mul.f64 	%fd681, %fd174, 0d3FA999999999999A;
	sub.f64 	%fd682, %fd681, %fd172;
	sub.f64 	%fd683, %fd682, %fd680;
	mul.f64 	%fd178, %fd158, %fd683;
	add.f64 	%fd179, %fd157, %fd158;
	add.f64 	%fd180, %fd178, 0d0000000000000000;
	add.f64 	%fd684, %fd156, %fd179;
	fma.rn.f64 	%fd685, %fd684, 0d3FA374BC6A7EF9DB, 0dC0107AE147AE147B;
	{
	.reg .b32 %temp; 
	mov.b64 	{%temp, %r37}, %fd685;
	}
	shr.u32 	%r179, %r37, 20;
	and.b32  	%r180, %r179, 2047;
	add.s32 	%r181, %r180, -1012;
	mov.b64 	%rd46, %fd685;
	shl.b64 	%rd47, %rd46, %r181;
	setp.eq.s64 	%p173, %rd47, -9223372036854775808;
	{ // callseq 14, 0
	.param .b64 param0;
	st.param.f64 	[param0], %fd685;
	.param .b64 retval0;
	call.uni (retval0), 
	__internal_accurate_pow, 
	(
	param0
	);
	ld.param.f64 	%fd686, [retval0];
	} // callseq 14
	neg.f64 	%fd688, %fd686;
	selp.f64 	%fd689, %fd688, %fd686, %p173;
	selp.f64 	%fd690, %fd689, %fd686, %p156;
	cvt.rzi.f64.f64 	%fd691, %fd685;
	setp.neu.f64 	%p174, %fd685, %fd691;
	selp.f64 	%fd693, 0dFFF8000000000000, %fd690, %p174;
	selp.f64 	%fd861, %fd693, %fd690, %p156;
	add.f64 	%fd694, %fd685, 0d4024000000000000;
	{
	.reg .b32 %temp; 
	mov.b64 	{%temp, %r182}, %fd694;
	}
	and.b32  	%r183, %r182, 2146435072;
	setp.ne.s32 	%p175, %r183, 2146435072;
	@%p175 bra 	$L__BB0_119;
	setp.num.f64 	%p176, %fd685, %fd685;
	@%p176 bra 	$L__BB0_117;
	mov.f64 	%fd696, 0d4024000000000000;
	add.rn.f64 	%fd861, %fd696, %fd685;
	bra.uni 	$L__BB0_119;
$L__BB0_117:
	abs.f64 	%fd695, %fd685;
	setp.neu.f64 	%p177, %fd695, 0d7FF0000000000000;
	@%p177 bra 	$L__BB0_119;
	setp.lt.s32 	%p178, %r37, 0;
	selp.b32 	%r184, 0, 2146435072, %p178;
	mov.b32 	%r185, 0;
	mov.b64 	%fd861, {%r185, %r184};
$L__BB0_119:
	setp.eq.f64 	%p179, %fd685, 0d0000000000000000;
	add.f64 	%fd697, %fd861, 0d3F40624DD2F1A9FC;
	selp.f64 	%fd698, 0d3FF0020C49BA5E35, %fd697, %p179;
	mov.f64 	%fd699, 0d0000000000000000;
	sub.f64 	%fd700, %fd699, %fd180;
	mul.f64 	%fd701, %fd700, %fd698;
	setp.ge.f64 	%p180, %fd179, %fd831;
	selp.f64 	%fd702, 0d3FF0000000000000, 0d0000000000000000, %p180;
	mul.f64 	%fd703, %fd180, 0d3FA999999999999A;
	sub.f64 	%fd704, %fd703, %fd702;
	sub.f64 	%fd705, %fd704, %fd701;
	mul.f64 	%fd706, %fd158, %fd705;
	div.rn.f64 	%fd707, %fd164, 0d4018000000000000;
	add.f64 	%fd708, %fd707, 0d0000000000000000;
	div.rn.f64 	%fd709, %fd173, 0d4008000000000000;
	add.f64 	%fd710, %fd708, %fd709;
	div.rn.f64 	%fd711, %fd178, 0d4008000000000000;
	add.f64 	%fd712, %fd710, %fd711;
	div.rn.f64 	%fd713, %fd706, 0d4018000000000000;
	add.f64 	%fd868, %fd712, %fd713;
	setp.lt.s32 	%p181, %r33, 1;
	@%p181 bra 	$L__BB0_142;
	mul.f64 	%fd187, %fd9, 0d3FE0000000000000;
	neg.s32 	%r222, %r33;
	mov.f64 	%fd862, 0d0000000000000000;
$L__BB0_121:
	setp.lt.s32 	%p182, %r3, 0;
	fma.rn.f64 	%fd190, %fd9, %fd862, %fd179;
	add.f64 	%fd715, %fd156, %fd190;
	fma.rn.f64 	%fd716, %fd715, 0d3FA374BC6A7EF9DB, 0dC0107AE147AE147B;
	{
	.reg .b32 %temp; 
	mov.b64 	{%temp, %r40}, %fd716;
	}
	shr.u32 	%r186, %r40, 20;
	and.b32  	%r187, %r186, 2047;
	add.s32 	%r188, %r187, -1012;
	mov.b64 	%rd49, %fd716;
	shl.b64 	%rd50, %rd49, %r188;
	setp.eq.s64 	%p183, %rd50, -9223372036854775808;
	{ // callseq 15, 0
	.param .b64 param0;
	st.param.f64 	[param0], %fd716;
	.param .b64 retval0;
	call.uni (retval0), 
	__internal_accurate_pow, 
	(
	param0
	);
	ld.param.f64 	%fd717, [retval0];
	} // callseq 15
	neg.f64 	%fd719, %fd717;
	selp.f64 	%fd720, %fd719, %fd717, %p183;
	selp.f64 	%fd721, %fd720, %fd717, %p182;
	cvt.rzi.f64.f64 	%fd722, %fd716;
	setp.neu.f64 	%p184, %fd716, %fd722;
	selp.f64 	%fd724, 0dFFF8000000000000, %fd721, %p184;
	selp.f64 	%fd864, %fd724, %fd721, %p182;
	add.f64 	%fd725, %fd716, 0d4024000000000000;
	{
	.reg .b32 %temp; 
	mov.b64 	{%temp, %r189}, %fd725;
	}
	and.b32  	%r190, %r189, 2146435072;
	setp.ne.s32 	%p185, %r190, 2146435072;
	@%p185 bra 	$L__BB0_126;
	setp.num.f64 	%p186, %fd716, %fd716;
	@%p186 bra 	$L__BB0_124;
	mov.f64 	%fd727, 0d4024000000000000;
	add.rn.f64 	%fd864, %fd727, %fd716;
	bra.uni 	$L__BB0_126;
$L__BB0_124:
	abs.f64 	%fd726, %fd716;
	setp.neu.f64 	%p187, %fd726, 0d7FF0000000000000;
	@%p187 bra 	$L__BB0_126;
	setp.lt.s32 	%p188, %r40, 0;
	selp.b32 	%r191, 0, 2146435072, %p188;
	mov.b32 	%r192, 0;
	mov.b64 	%fd864, {%r192, %r191};
$L__BB0_126:
	setp.eq.f64 	%p190, %fd716, 0d0000000000000000;
	add.f64 	%fd728, %fd864, 0d3F40624DD2F1A9FC;
	selp.f64 	%fd729, 0d3FF0020C49BA5E35, %fd728, %p190;
	mov.f64 	%fd730, 0d0000000000000000;
	sub.f64 	%fd731, %fd730, %fd868;
	mul.f64 	%fd732, %fd731, %fd729;
	setp.ge.f64 	%p191, %fd190, %fd831;
	selp.f64 	%fd733, 0d3FF0000000000000, 0d0000000000000000, %p191;
	mul.f64 	%fd734, %fd868, 0d3FA999999999999A;
	sub.f64 	%fd735, %fd734, %fd733;
	sub.f64 	%fd736, %fd735, %fd732;
	mul.f64 	%fd196, %fd9, %fd736;
	add.f64 	%fd197, %fd187, %fd190;
	fma.rn.f64 	%fd198, %fd196, 0d3FE0000000000000, %fd868;
	add.f64 	%fd737, %fd156, %fd197;
	fma.rn.f64 	%fd738, %fd737, 0d3FA374BC6A7EF9DB, 0dC0107AE147AE147B;
	{
	.reg .b32 %temp; 
	mov.b64 	{%temp, %r41}, %fd738;
	}
	shr.u32 	%r193, %r41, 20;
	and.b32  	%r194, %r193, 2047;
	add.s32 	%r195, %r194, -1012;
	mov.b64 	%rd52, %fd738;
	shl.b64 	%rd53, %rd52, %r195;
	setp.eq.s64 	%p192, %rd53, -9223372036854775808;
	{ // callseq 16, 0
	.param .b64 param0;
	st.param.f64 	[param0], %fd738;
	.param .b64 retval0;
	call.uni (retval0), 
	__internal_accurate_pow, 
	(
	param0
	);
	ld.param.f64 	%fd739, [retval0];
	} // callseq 16
	neg.f64 	%fd741, %fd739;
	selp.f64 	%fd742, %fd741, %fd739, %p192;
	selp.f64 	%fd743, %fd742, %fd739, %p182;
	cvt.rzi.f64.f64 	%fd744, %fd738;
	setp.neu.f64 	%p193, %fd738, %fd744;
	selp.f64 	%fd746, 0dFFF8000000000000, %fd743, %p193;
	selp.f64 	%fd866, %fd746, %fd743, %p182;
	add.f64 	%fd747, %fd738, 0d4024000000000000;
	{
	.reg .b32 %temp; 
	mov.b64 	{%temp, %r196}, %fd747;
	}
	and.b32  	%r42, %r196, 2146435072;
	setp.ne.s32 	%p194, %r42, 2146435072;
	mov.f64 	%fd865, %fd866;
	@%p194 bra 	$L__BB0_131;
	setp.num.f64 	%p195, %fd738, %fd738;
	@%p195 bra 	$L__BB0_129;
	mov.f64 	%fd749, 0d4024000000000000;
	add.rn.f64 	%fd865, %fd749, %fd738;
	bra.uni 	$L__BB0_131;
$L__BB0_129:
	abs.f64 	%fd748, %fd738;
	setp.neu.f64 	%p196, %fd748, 0d7FF0000000000000;
	mov.f64 	%fd865, %fd866;
	@%p196 bra 	$L__BB0_131;
	setp.lt.s32 	%p197, %r41, 0;
	selp.b32 	%r197, 0, 2146435072, %p197;
	mov.b32 	%r198, 0;
	mov.b64 	%fd865, {%r198, %r197};
$L__BB0_131:
	setp.ge.f64 	%p198, %fd197, %fd831;
	selp.f64 	%fd204, 0d3FF0000000000000, 0d0000000000000000, %p198;
	setp.eq.f64 	%p200, %fd738, 0d0000000000000000;
	add.f64 	%fd750, %fd865, 0d3F40624DD2F1A9FC;
	selp.f64 	%fd751, 0d3FF0020C49BA5E35, %fd750, %p200;
	mov.f64 	%fd752, 0d0000000000000000;
	sub.f64 	%fd753, %fd752, %fd198;
	mul.f64 	%fd754, %fd753, %fd751;
	mul.f64 	%fd755, %fd198, 0d3FA999999999999A;
	sub.f64 	%fd756, %fd755, %fd204;
	sub.f64 	%fd757, %fd756, %fd754;
	mul.f64 	%fd205, %fd9, %fd757;
	fma.rn.f64 	%fd206, %fd205, 0d3FE0000000000000, %fd868;
	@%p194 bra 	$L__BB0_136;
	setp.num.f64 	%p201, %fd738, %fd738;
	@%p201 bra 	$L__BB0_134;
	mov.f64 	%fd759, 0d4024000000000000;
	add.rn.f64 	%fd866, %fd759, %fd738;
	bra.uni 	$L__BB0_136;
$L__BB0_134:
	abs.f64 	%fd758, %fd738;
	setp.neu.f64 	%p202, %fd758, 0d7FF0000000000000;
	@%p202 bra 	$L__BB0_136;
	setp.lt.s32 	%p203, %r41, 0;
	selp.b32 	%r199, 0, 2146435072, %p203;
	mov.b32 	%r200, 0;
	mov.b64 	%fd866, {%r200, %r199};
$L__BB0_136:
	add.f64 	%fd760, %fd866, 0d3F40624DD2F1A9FC;
	selp.f64 	%fd761, 0d3FF0020C49BA5E35, %fd760, %p200;
	mov.f64 	%fd762, 0d0000000000000000;
	sub.f64 	%fd763, %fd762, %fd206;
	mul.f64 	%fd764, %fd763, %fd761;
	mul.f64 	%fd765, %fd206, 0d3FA999999999999A;
	sub.f64 	%fd766, %fd765, %fd204;
	sub.f64 	%fd767, %fd766, %fd764;
	mul.f64 	%fd210, %fd9, %fd767;
	add.f64 	%fd211, %fd9, %fd190;
	add.f64 	%fd212, %fd868, %fd210;
	add.f64 	%fd768, %fd156, %fd211;
	fma.rn.f64 	%fd769, %fd768, 0d3FA374BC6A7EF9DB, 0dC0107AE147AE147B;
	{
	.reg .b32 %temp; 
	mov.b64 	{%temp, %r43}, %fd769;
	}
	shr.u32 	%r201, %r43, 20;
	and.b32  	%r202, %r201, 2047;
	add.s32 	%r203, %r202, -1012;
	mov.b64 	%rd55, %fd769;
	shl.b64 	%rd56, %rd55, %r203;
	setp.eq.s64 	%p206, %rd56, -9223372036854775808;
	{ // callseq 17, 0
	.param .b64 param0;
	st.param.f64 	[param0], %fd769;
	.param .b64 retval0;
	call.uni (retval0), 
	__internal_accurate_pow, 
	(
	param0
	);
	ld.param.f64 	%fd770, [retval0];
	} // callseq 17
	neg.f64 	%fd772, %fd770;
	selp.f64 	%fd773, %fd772, %fd770, %p206;
	selp.f64 	%fd774, %fd773, %fd770, %p182;
	cvt.rzi.f64.f64 	%fd775, %fd769;
	setp.neu.f64 	%p207, %fd769, %fd775;
	selp.f64 	%fd777, 0dFFF8000000000000, %fd774, %p207;
	selp.f64 	%fd867, %fd777, %fd774, %p182;
	add.f64 	%fd778, %fd769, 0d4024000000000000;
	{
	.reg .b32 %temp; 
	mov.b64 	{%temp, %r204}, %fd778;
	}
	and.b32  	%r205, %r204, 2146435072;
	setp.ne.s32 	%p208, %r205, 2146435072;
	@%p208 bra 	$L__BB0_141;
	setp.num.f64 	%p209, %fd769, %fd769;
	@%p209 bra 	$L__BB0_139;
	mov.f64 	%fd780, 0d4024000000000000;
	add.rn.f64 	%fd867, %fd780, %fd769;
	bra.uni 	$L__BB0_141;
$L__BB0_139:
	abs.f64 	%fd779, %fd769;
	setp.neu.f64 	%p210, %fd779, 0d7FF0000000000000;
	@%p210 bra 	$L__BB0_141;
	setp.lt.s32 	%p211, %r43, 0;
	selp.b32 	%r206, 0, 2146435072, %p211;
	mov.b32 	%r207, 0;
	mov.b64 	%fd867, {%r207, %r206};
$L__BB0_141:
	setp.eq.f64 	%p212, %fd769, 0d0000000000000000;
	add.f64 	%fd781, %fd867, 0d3F40624DD2F1A9FC;
	selp.f64 	%fd782, 0d3FF0020C49BA5E35, %fd781, %p212;
	mov.f64 	%fd783, 0d0000000000000000;
	sub.f64 	%fd784, %fd783, %fd212;
	mul.f64 	%fd785, %fd784, %fd782;
	setp.ge.f64 	%p213, %fd211, %fd831;
	selp.f64 	%fd786, 0d3FF0000000000000, 0d0000000000000000, %p213;
	mul.f64 	%fd787, %fd212, 0d3FA999999999999A;
	sub.f64 	%fd788, %fd787, %fd786;
	sub.f64 	%fd789, %fd788, %fd785;
	mul.f64 	%fd790, %fd9, %fd789;
	div.rn.f64 	%fd791, %fd196, 0d4018000000000000;
	add.f64 	%fd792, %fd868, %fd791;
	div.rn.f64 	%fd793, %fd205, 0d4008000000000000;
	add.f64 	%fd794, %fd792, %fd793;
	div.rn.f64 	%fd795, %fd210, 0d4008000000000000;
	add.f64 	%fd796, %fd794, %fd795;
	div.rn.f64 	%fd797, %fd790, 0d4018000000000000;
	add.f64 	%fd868, %fd796, %fd797;
	add.f64 	%fd862, %fd862, 0d3FF0000000000000;
	add.s32 	%r222, %r222, 1;
	setp.ne.s32 	%p214, %r222, 0;
	@%p214 bra 	$L__BB0_121;
$L__BB0_142:
	setp.le.f64 	%p215, %fd156, 0d0000000000000000;
	setp.ge.f64 	%p216, %fd156, 0d405E000000000000;
	or.pred  	%p217, %p215, %p216;
	mov.f64 	%fd870, 0d0000000000000000;
	@%p217 bra 	$L__BB0_147;
	sub.f64 	%fd799, %fd2, %fd156;
	mul.f64 	%fd800, %fd799, %fd799;
	mul.f64 	%fd221, %fd800, 0dBFAC71C71C71C71C;
	fma.rn.f64 	%fd801, %fd221, 0d3FF71547652B82FE, 0d4338000000000000;
	{
	.reg .b32 %temp; 
	mov.b64 	{%r45, %temp}, %fd801;
	}
	mov.f64 	%fd802, 0dC338000000000000;
	add.rn.f64 	%fd803, %fd801, %fd802;
	fma.rn.f64 	%fd804, %fd803, 0dBFE62E42FEFA39EF, %fd221;
	fma.rn.f64 	%fd805, %fd803, 0dBC7ABC9E3B39803F, %fd804;
	fma.rn.f64 	%fd806, %fd805, 0d3E5ADE1569CE2BDF, 0d3E928AF3FCA213EA;
	fma.rn.f64 	%fd807, %fd806, %fd805, 0d3EC71DEE62401315;
	fma.rn.f64 	%fd808, %fd807, %fd805, 0d3EFA01997C89EB71;
	fma.rn.f64 	%fd809, %fd808, %fd805, 0d3F2A01A014761F65;
	fma.rn.f64 	%fd810, %fd809, %fd805, 0d3F56C16C1852B7AF;
	fma.rn.f64 	%fd811, %fd810, %fd805, 0d3F81111111122322;
	fma.rn.f64 	%fd812, %fd811, %fd805, 0d3FA55555555502A1;
	fma.rn.f64 	%fd813, %fd812, %fd805, 0d3FC5555555555511;
	fma.rn.f64 	%fd814, %fd813, %fd805, 0d3FE000000000000B;
	fma.rn.f64 	%fd815, %fd814, %fd805, 0d3FF0000000000000;
	fma.rn.f64 	%fd816, %fd815, %fd805, 0d3FF0000000000000;
	{
	.reg .b32 %temp; 
	mov.b64 	{%r46, %temp}, %fd816;
	}
	{
	.reg .b32 %temp; 
	mov.b64 	{%temp, %r47}, %fd816;
	}
	shl.b32 	%r208, %r45, 20;
	add.s32 	%r209, %r208, %r47;
	mov.b64 	%fd869, {%r46, %r209};
	{
	.reg .b32 %temp; 
	mov.b64 	{%temp, %r210}, %fd221;
	}
	mov.b32 	%f6, %r210;
	abs.f32 	%f3, %f6;
	setp.lt.f32 	%p218, %f3, 0f4086232B;
	@%p218 bra 	$L__BB0_146;
	setp.lt.f64 	%p219, %fd221, 0d0000000000000000;
	add.f64 	%fd817, %fd221, 0d7FF0000000000000;
	selp.f64 	%fd869, 0d0000000000000000, %fd817, %p219;
	setp.geu.f32 	%p220, %f3, 0f40874800;
	@%p220 bra 	$L__BB0_146;
	shr.u32 	%r211, %r45, 31;
	add.s32 	%r212, %r45, %r211;
	shr.s32 	%r213, %r212, 1;
	shl.b32 	%r214, %r213, 20;
	add.s32 	%r215, %r47, %r214;
	mov.b64 	%fd818, {%r46, %r215};
	sub.s32 	%r216, %r45, %r213;
	shl.b32 	%r217, %r216, 20;
	add.s32 	%r218, %r217, 1072693248;
	mov.b32 	%r219, 0;
	mov.b64 	%fd819, {%r219, %r218};
	mul.f64 	%fd869, %fd819, %fd818;
$L__BB0_146:
	mul.f64 	%fd870, %fd869, 0d3FC1058377E2CEE1;
$L__BB0_147:
	ld.param.u64 	%rd61, [_Z6MiddlePdS__param_1];
	mul.f64 	%fd820, %fd75, %fd870;
	mul.f64 	%fd821, %fd868, %fd820;
	mul.f64 	%fd822, %fd1, %fd821;
	mul.f64 	%fd823, %fd1, %fd83;
	div.rn.f64 	%fd824, %fd823, 0d4018000000000000;
	mul.f64 	%fd825, %fd1, %fd155;
	div.rn.f64 	%fd826, %fd825, 0d4008000000000000;
	sub.f64 	%fd827, %fd826, %fd824;
	add.f64 	%fd828, %fd826, %fd827;
	div.rn.f64 	%fd829, %fd822, 0d4018000000000000;
	sub.f64 	%fd830, %fd828, %fd829;
	cvta.to.global.u64 	%rd58, %rd61;
	mul.wide.s32 	%rd59, %r1, 8;
	add.s64 	%rd60, %rd58, %rd59;
	st.global.f64 	[%rd60], %fd830;
$L__BB0_148:
	ret;

}
.func  (.param .b64 func_retval0) __internal_accurate_pow(
	.param .b64 __internal_accurate_pow_param_0
)
{
	.reg .pred 	%p<8>;
	.reg .b32 	%r<46>;
	.reg .b32 	%f<3>;
	.reg .b64 	%fd<109>;

	ld.param.f64 	%fd10, [__internal_accurate_pow_param_0];
	mov.f64 	%fd11, 0d4024000000000000;
	{
	.reg .b32 %temp; 
	mov.b64 	{%temp, %r8}, %fd11;
	}
	{
	.reg .b32 %temp; 
	mov.b64 	{%r9, %temp}, %fd11;
	}
	shr.u32 	%r10, %r8, 20;
	setp.lt.u32 	%p1, %r8, 1048576;
	mov.f64 	%fd12, 0d4384000000000000;
	{
	.reg .b32 %temp; 
	mov.b64 	{%temp, %r11}, %fd12;
	}
	{
	.reg .b32 %temp; 
	mov.b64 	{%r12, %temp}, %fd12;
	}
	shr.u32 	%r13, %r11, 20;
	add.s32 	%r14, %r13, -54;
	selp.b32 	%r15, %r12, %r9, %p1;
	selp.b32 	%r16, %r11, %r8, %p1;
	selp.b32 	%r1, %r14, %r10, %p1;
	add.s32 	%r45, %r1, -1023;
	and.b32  	%r17, %r16, -2146435073;
	or.b32  	%r18, %r17, 1072693248;
	mov.b64 	%fd107, {%r15, %r18};
	setp.lt.u32 	%p2, %r18, 1073127583;
	@%p2 bra 	$L__BB1_2;
	{
	.reg .b32 %temp; 
	mov.b64 	{%r19, %temp}, %fd107;
	}
	{
	.reg .b32 %temp; 
	mov.b64 	{%temp, %r20}, %fd107;
	}
	add.s32 	%r21, %r20, -1048576;
	mov.b64 	%fd107, {%r19, %r21};
	add.s32 	%r45, %r1, -1022;
$L__BB1_2:
	add.f64 	%fd13, %fd107, 0dBFF0000000000000;
	add.f64 	%fd14, %fd107, 0d3FF0000000000000;
	rcp.approx.ftz.f64 	%fd15, %fd14;
	neg.f64 	%fd16, %fd14;
	fma.rn.f64 	%fd17, %fd16, %fd15, 0d3FF0000000000000;
	fma.rn.f64 	%fd18, %fd17, %fd17, %fd17;
	fma.rn.f64 	%fd19, %fd18, %fd15, %fd15;
	mul.f64 	%fd20, %fd13, %fd19;
	fma.rn.f64 	%fd21, %fd13, %fd19, %fd20;
	mul.f64 	%fd22, %fd21, %fd21;
	fma.rn.f64 	%fd23, %fd22, 0d3EB0F5FF7D2CAFE2, 0d3ED0F5D241AD3B5A;
	fma.rn.f64 	%fd24, %fd23, %fd22, 0d3EF3B20A75488A3F;
	fma.rn.f64 	%fd25, %fd24, %fd22, 0d3F1745CDE4FAECD5;
	fma.rn.f64 	%fd26, %fd25, %fd22, 0d3F3C71C7258A578B;
	fma.rn.f64 	%fd27, %fd26, %fd22, 0d3F6249249242B910;
	fma.rn.f64 	%fd28, %fd27, %fd22, 0d3F89999999999DFB;
	sub.f64 	%fd29, %fd13, %fd21;
	add.f64 	%fd30, %fd29, %fd29;
	neg.f64 	%fd31, %fd21;
	fma.rn.f64 	%fd32, %fd31, %fd13, %fd30;
	mul.f64 	%fd33, %fd19, %fd32;
	fma.rn.f64 	%fd34, %fd22, %fd28, 0d3FB5555555555555;
	mov.f64 	%fd35, 0d3FB5555555555555;
	sub.f64 	%fd36, %fd35, %fd34;
	fma.rn.f64 	%fd37, %fd22, %fd28, %fd36;
	add.f64 	%fd38, %fd37, 0dBC46A4CB00B9E7B0;
	add.f64 	%fd39, %fd34, %fd38;
	sub.f64 	%fd40, %fd34, %fd39;
	add.f64 	%fd41, %fd38, %fd40;
	mul.rn.f64 	%fd42, %fd21, %fd21;
	neg.f64 	%fd43, %fd42;
	fma.rn.f64 	%fd44, %fd21, %fd21, %fd43;
	{
	.reg .b32 %temp; 
	mov.b64 	{%r22, %temp}, %fd33;
	}
	{
	.reg .b32 %temp; 
	mov.b64 	{%temp, %r23}, %fd33;
	}
	add.s32 	%r24, %r23, 1048576;
	mov.b64 	%fd45, {%r22, %r24};
	fma.rn.f64 	%fd46, %fd21, %fd45, %fd44;
	mul.rn.f64 	%fd47, %fd42, %fd21;
	neg.f64 	%fd48, %fd47;
	fma.rn.f64 	%fd49, %fd42, %fd21, %fd48;
	fma.rn.f64 	%fd50, %fd42, %fd33, %fd49;
	fma.rn.f64 	%fd51, %fd46, %fd21, %fd50;
	mul.rn.f64 	%fd52, %fd39, %fd47;
	neg.f64 	%fd53, %fd52;
	fma.rn.f64 	%fd54, %fd39, %fd47, %fd53;
	fma.rn.f64 	%fd55, %fd39, %fd51, %fd54;
	fma.rn.f64 	%fd56, %fd41, %fd47, %fd55;
	add.f64 	%fd57, %fd52, %fd56;
	sub.f64 	%fd58, %fd52, %fd57;
	add.f64 	%fd59, %fd56, %fd58;
	add.f64 	%fd60, %fd21, %fd57;
	sub.f64 	%fd61, %fd21, %fd60;
	add.f64 	%fd62, %fd57, %fd61;
	add.f64 	%fd63, %fd59, %fd62;
	add.f64 	%fd64, %fd33, %fd63;
	add.f64 	%fd65, %fd60, %fd64;
	sub.f64 	%fd66, %fd60, %fd65;
	add.f64 	%fd67, %fd64, %fd66;
	xor.b32  	%r25, %r45, -2147483648;
	mov.b32 	%r26, 1127219200;
	mov.b64 	%fd68, {%r25, %r26};
	mov.b32 	%r27, -2147483648;
	mov.b64 	%fd69, {%r27, %r26};
	sub.f64 	%fd70, %fd68, %fd69;
	fma.rn.f64 	%fd71, %fd70, 0d3FE62E42FEFA39EF, %fd65;
	fma.rn.f64 	%fd72, %fd70, 0dBFE62E42FEFA39EF, %fd71;
	sub.f64 	%fd73, %fd72, %fd65;
	sub.f64 	%fd74, %fd67, %fd73;
	fma.rn.f64 	%fd75, %fd70, 0d3C7ABC9E3B39803F, %fd74;
	add.f64 	%fd76, %fd71, %fd75;
	sub.f64 	%fd77, %fd71, %fd76;
	add.f64 	%fd78, %fd75, %fd77;
	{
	.reg .b32 %temp; 
	mov.b64 	{%temp, %r28}, %fd10;
	}
	{
	.reg .b32 %temp; 
	mov.b64 	{%r29, %temp}, %fd10;
	}
	shl.b32 	%r30, %r28, 1;
	setp.gt.u32 	%p3, %r30, -33554433;
	and.b32  	%r31, %r28, -15728641;
	selp.b32 	%r32, %r31, %r28, %p3;
	mov.b64 	%fd79, {%r29, %r32};
	mul.rn.f64 	%fd80, %fd76, %fd79;
	neg.f64 	%fd81, %fd80;
	fma.rn.f64 	%fd82, %fd76, %fd79, %fd81;
	fma.rn.f64 	%fd83, %fd78, %fd79, %fd82;
	add.f64 	%fd4, %fd80, %fd83;
	sub.f64 	%fd84, %fd80, %fd4;
	add.f64 	%fd5, %fd83, %fd84;
	fma.rn.f64 	%fd85, %fd4, 0d3FF71547652B82FE, 0d4338000000000000;
	{
	.reg .b32 %temp; 
	mov.b64 	{%r5, %temp}, %fd85;
	}
	mov.f64 	%fd86, 0dC338000000000000;
	add.rn.f64 	%fd87, %fd85, %fd86;
	fma.rn.f64 	%fd88, %fd87, 0dBFE62E42FEFA39EF, %fd4;
	fma.rn.f64 	%fd89, %fd87, 0dBC7ABC9E3B39803F, %fd88;
	fma.rn.f64 	%fd90, %fd89, 0d3E5ADE1569CE2BDF, 0d3E928AF3FCA213EA;
	fma.rn.f64 	%fd91, %fd90, %fd89, 0d3EC71DEE62401315;
	fma.rn.f64 	%fd92, %fd91, %fd89, 0d3EFA01997C89EB71;
	fma.rn.f64 	%fd93, %fd92, %fd89, 0d3F2A01A014761F65;
	fma.rn.f64 	%fd94, %fd93, %fd89, 0d3F56C16C1852B7AF;
	fma.rn.f64 	%fd95, %fd94, %fd89, 0d3F81111111122322;
	fma.rn.f64 	%fd96, %fd95, %fd89, 0d3FA55555555502A1;
	fma.rn.f64 	%fd97, %fd96, %fd89, 0d3FC5555555555511;
	fma.rn.f64 	%fd98, %fd97, %fd89, 0d3FE000000000000B;
	fma.rn.f64 	%fd99, %fd98, %fd89, 0d3FF0000000000000;
	fma.rn.f64 	%fd100, %fd99, %fd89, 0d3FF0000000000000;
	{
	.reg .b32 %temp; 
	mov.b64 	{%r6, %temp}, %fd100;
	}
	{
	.reg .b32 %temp; 
	mov.b64 	{%temp, %r7}, %fd100;
	}
	shl.b32 	%r33, %r5, 20;
	add.s32 	%r34, %r33, %r7;
	mov.b64 	%fd108, {%r6, %r34};
	{
	.reg .b32 %temp; 
	mov.b64 	{%temp, %r35}, %fd4;
	}
	mov.b32 	%f2, %r35;
	abs.f32 	%f1, %f2;
	setp.lt.f32 	%p4, %f1, 0f4086232B;
	@%p4 bra 	$L__BB1_5;
	setp.lt.f64 	%p5, %fd4, 0d0000000000000000;
	add.f64 	%fd101, %fd4, 0d7FF0000000000000;
	selp.f64 	%fd108, 0d0000000000000000, %fd101, %p5;
	setp.geu.f32 	%p6, %f1, 0f40874800;
	@%p6 bra 	$L__BB1_5;
	shr.u32 	%r36, %r5, 31;
	add.s32 	%r37, %r5, %r36;
	shr.s32 	%r38, %r37, 1;
	shl.b32 	%r39, %r38, 20;
	add.s32 	%r40, %r7, %r39;
	mov.b64 	%fd102, {%r6, %r40};
	sub.s32 	%r41, %r5, %r38;
	shl.b32 	%r42, %r41, 20;
	add.s32 	%r43, %r42, 1072693248;
	mov.b32 	%r44, 0;
	mov.b64 	%fd103, {%r44, %r43};
	mul.f64 	%fd108, %fd103, %fd102;
$L__BB1_5:
	abs.f64 	%fd104, %fd108;
	setp.eq.f64 	%p7, %fd104, 0d7FF0000000000000;
	fma.rn.f64 	%fd105, %fd108, %fd5, %fd108;
	selp.f64 	%fd106, %fd108, %fd105, %p7;
	st.param.f64 	[func_retval0], %fd106;
	ret;

}


// ===== COMPILED SASS (sm_100) =====

	.target	sm_100

	.elftype	@"ET_EXEC"


//--------------------- .note.nv.tkinfo           --------------------------
	.section	.note.nv.tkinfo,"",@"SHT_NOTE"
	.sectionflags	@"SHF_NOTE_NV_TKINFO"
	.tkinfo
        /*0018*/ 	.word	0x00000002
        /*0030*/ 	.string	""
        /*0030*/ 	.string	"ptxas"
        /*0030*/ 	.string	"Cuda compilation tools, release 13.0, V13.0.88"
        /*0030*/ 	.string	"Build cuda_13.0.r13.0/compiler.36424714_0"
        /*0030*/ 	.string	"-arch sm_100 -m 64 "



//--------------------- .note.nv.cuinfo           --------------------------
	.section	.note.nv.cuinfo,"",@"SHT_NOTE"
	.sectionflags	@"SHF_NOTE_NV_CUINFO"
        /*0018*/ 	.short	0x0002
        /*001a*/ 	.short	0x0064
        /*001c*/ 	.short	0x0082
	.zero		2


//--------------------- .nv.info                  --------------------------
	.section	.nv.info,"",@"SHT_CUDA_INFO"
	.align	4


	//----- nvinfo : EIATTR_REGCOUNT
	.align		4
        /*0000*/ 	.byte	0x04, 0x2f
        /*0002*/ 	.short	(.L_2 - .L_1)
	.align		4
.L_1:
        /*0004*/ 	.word	index@(_Z6MiddlePdS_)
        /*0008*/ 	.word	0x00000036


	//----- nvinfo : EIATTR_FRAME_SIZE
	.align		4
.L_2:
        /*000c*/ 	.byte	0x04, 0x11
        /*000e*/ 	.short	(.L_4 - .L_3)
	.align		4
.L_3:
        /*0010*/ 	.word	index@($_Z6MiddlePdS_$__internal_accurate_pow)
        /*0014*/ 	.word	0x00000000


	//----- nvinfo : EIATTR_FRAME_SIZE
	.align		4
.L_4:
        /*0018*/ 	.byte	0x04, 0x11
        /*001a*/ 	.short	(.L_6 - .L_5)
	.align		4
.L_5:
        /*001c*/ 	.word	index@($__internal_1_$__cuda_sm20_div_rn_f64_full)
        /*0020*/ 	.word	0x00000000


	//----- nvinfo : EIATTR_FRAME_SIZE
	.align		4
.L_6:
        /*0024*/ 	.byte	0x04, 0x11
        /*0026*/ 	.short	(.L_8 - .L_7)
	.align		4
.L_7:
        /*0028*/ 	.word	index@($__internal_0_$__cuda_sm20_dblrcp_rn_slowpath_v3)
        /*002c*/ 	.word	0x00000000


	//----- nvinfo : EIATTR_FRAME_SIZE
	.align		4
.L_8:
        /*0030*/ 	.byte	0x04, 0x11
        /*0032*/ 	.short	(.L_10 - .L_9)
	.align		4
.L_9:
        /*0034*/ 	.word	index@(_Z6MiddlePdS_)
        /*0038*/ 	.word	0x00000000


	//----- nvinfo : EIATTR_MIN_STACK_SIZE
	.align		4
.L_10:
        /*003c*/ 	.byte	0x04, 0x12
        /*003e*/ 	.short	(.L_12 - .L_11)
	.align		4
.L_11:
        /*0040*/ 	.word	index@(_Z6MiddlePdS_)
        /*0044*/ 	.word	0x00000000
.L_12:


//--------------------- .nv.compat                --------------------------
	.section	.nv.compat,"",@"SHT_CUDA_COMPAT_INFO"
	.align	4
        /*0000*/ 	.byte	0x02, 0x09, 0x00, 0x00, 0x02, 0x02, 0x01, 0x00, 0x02, 0x05, 0x05, 0x00, 0x03, 0x07, 0x01, 0x01
        /*0010*/ 	.byte	0x02, 0x03, 0x00, 0x00, 0x02, 0x06, 0x01, 0x00, 0x04, 0x0b, 0x08, 0x00, 0x01, 0x00, 0x00, 0x00
        /*0020*/ 	.byte	0x00, 0x00, 0x00, 0x00


//--------------------- .nv.info._Z6MiddlePdS_    --------------------------
	.section	.nv.info._Z6MiddlePdS_,"",@"SHT_CUDA_INFO"
	.sectionflags	@""
	.align	4


	//----- nvinfo : EIATTR_CUDA_API_VERSION
	.align		4
        /*0000*/ 	.byte	0x04, 0x37
        /*0002*/ 	.short	(.L_14 - .L_13)
.L_13:
        /*0004*/ 	.word	0x00000082


	//----- nvinfo : EIATTR_KPARAM_INFO
	.align		4
.L_14:
        /*0008*/ 	.byte	0x04, 0x17
        /*000a*/ 	.short	(.L_16 - .L_15)
.L_15:
        /*000c*/ 	.word	0x00000000
        /*0010*/ 	.short	0x0001
        /*0012*/ 	.short	0x0008
        /*0014*/ 	.byte	0x00, 0xf5, 0x21, 0x00


	//----- nvinfo : EIATTR_KPARAM_INFO
	.align		4
.L_16:
        /*0018*/ 	.byte	0x04, 0x17
        /*001a*/ 	.short	(.L_18 - .L_17)
.L_17:
        /*001c*/ 	.word	0x00000000
        /*0020*/ 	.short	0x0000
        /*0022*/ 	.short	0x0000
        /*0024*/ 	.byte	0x00, 0xf5, 0x21, 0x00


	//----- nvinfo : EIATTR_SPARSE_MMA_MASK
	.align		4
.L_18:
        /*0028*/ 	.byte	0x03, 0x50
        /*002a*/ 	.short	0x0000


	//----- nvinfo : EIATTR_MAXREG_COUNT
	.align		4
        /*002c*/ 	.byte	0x03, 0x1b
        /*002e*/ 	.short	0x00ff


	//----- nvinfo : EIATTR_MERCURY_ISA_VERSION
	.align		4
        /*0030*/ 	.byte	0x03, 0x5f
        /*0032*/ 	.short	0x0101


	//----- nvinfo : EIATTR_VRC_CTA_INIT_COUNT
	.align		4
        /*0034*/ 	.byte	0x02, 0x4a
	.zero		1
	.zero		1


	//----- nvinfo : EIATTR_EXIT_INSTR_OFFSETS
	.align		4
        /*0038*/ 	.byte	0x04, 0x1c
        /*003a*/ 	.short	(.L_20 - .L_19)


	//   ....[0]....
.L_19:
        /*003c*/ 	.word	0x00000080


	//   ....[1]....
        /*0040*/ 	.word	0x00007bf0


	//----- nvinfo : EIATTR_CRS_STACK_SIZE
	.align		4
.L_20:
        /*0044*/ 	.byte	0x04, 0x1e
        /*0046*/ 	.short	(.L_22 - .L_21)
.L_21:
        /*0048*/ 	.word	0x00000000


	//----- nvinfo : EIATTR_CBANK_PARAM_SIZE
	.align		4
.L_22:
        /*004c*/ 	.byte	0x03, 0x19
        /*004e*/ 	.short	0x0010


	//----- nvinfo : EIATTR_PARAM_CBANK
	.align		4
        /*0050*/ 	.byte	0x04, 0x0a
        /*0052*/ 	.short	(.L_24 - .L_23)
	.align		4
.L_23:
        /*0054*/ 	.word	index@(.nv.constant0._Z6MiddlePdS_)
        /*0058*/ 	.short	0x0380
        /*005a*/ 	.short	0x0010


	//----- nvinfo : EIATTR_SW_WAR
	.align		4
.L_24:
        /*005c*/ 	.byte	0x04, 0x36
        /*005e*/ 	.short	(.L_26 - .L_25)
.L_25:
        /*0060*/ 	.word	0x00000008
.L_26:


//--------------------- .nv.callgraph             --------------------------
	.section	.nv.callgraph,"",@"SHT_CUDA_CALLGRAPH"
	.align	4
	.sectionentsize	8
	.align		4
        /*0000*/ 	.word	0x00000000
	.align		4
        /*0004*/ 	.word	0xffffffff
	.align		4
        /*0008*/ 	.word	0x00000000
	.align		4
        /*000c*/ 	.word	0xfffffffe
	.align		4
        /*0010*/ 	.word	0x00000000
	.align		4
        /*0014*/ 	.word	0xfffffffd
	.align		4
        /*0018*/ 	.word	0x00000000
	.align		4
        /*001c*/ 	.word	0xfffffffc


//--------------------- .nv.constant3             --------------------------
	.section	.nv.constant3,"a",@progbits
	.align	8
.nv.constant3:
	.type		constData,@object
	.size		constData,(.L_0 - constData)
constData:
	.zero		56
.L_0:


//--------------------- .text._Z6MiddlePdS_       --------------------------
	.section	.text._Z6MiddlePdS_,"ax",@progbits
	.align	128
        .global         _Z6MiddlePdS_
        .type           _Z6MiddlePdS_,@function
        .size           _Z6MiddlePdS_,(.L_x_158 - _Z6MiddlePdS_)
        .other          _Z6MiddlePdS_,@"STO_CUDA_ENTRY STV_DEFAULT"
_Z6MiddlePdS_:
.text._Z6MiddlePdS_:
[----:B------:R-:W-:Y:S01]  /*0000*/  LDC R1, c[0x0][0x37c] ;  /* 0x0000df00ff017b82 */ /* 0x000fe20000000800 */
[----:B------:R-:W0:Y:S01]  /*0010*/  S2R R4, SR_TID.X ;  /* 0x0000000000047919 */ /* 0x000e220000002100 */
[----:B------:R-:W1:Y:S06]  /*0020*/  LDCU.64 UR6, c[0x3][0x30] ;  /* 0x00c00600ff0677ac */ /* 0x000e6c0008000a00 */
[----:B------:R-:W0:Y:S08]  /*0030*/  S2UR UR4, SR_CTAID.X ;  /* 0x00000000000479c3 */ /* 0x000e300000002500 */
[----:B------:R-:W0:Y:S01]  /*0040*/  LDC R5, c[0x0][0x360] ;  /* 0x0000d800ff057b82 */ /* 0x000e220000000800 */
[----:B-1----:R-:W1:Y:S01]  /*0050*/  F2I.F64.TRUNC R3, UR6 ;  /* 0x0000000600037d11 */ /* 0x002e62000830d100 */
[----:B0-----:R-:W-:-:S05]  /*0060*/  IMAD R4, R5, UR4, R4 ;  /* 0x0000000405047c24 */ /* 0x001fca000f8e0204 */
[----:B-1----:R-:W-:-:S13]  /*0070*/  ISETP.GE.AND P0, PT, R4, R3, PT ;  /* 0x000000030400720c */ /* 0x002fda0003f06270 */
[----:B------:R-:W-:Y:S05]  /*0080*/  @P0 EXIT ;  /* 0x000000000000094d */ /* 0x000fea0003800000 */
[----:B------:R-:W0:Y:S01]  /*0090*/  LDC R0, c[0x3][0x24] ;  /* 0x00c00900ff007b82 */ /* 0x000e220000000800 */
[----:B------:R-:W1:Y:S07]  /*00a0*/  LDCU.64 UR6, c[0x0][0x358] ;  /* 0x00006b00ff0677ac */ /* 0x000e6e0008000a00 */
[----:B------:R-:W2:Y:S01]  /*00b0*/  LDC.64 R8, c[0x3][0x20] ;  /* 0x00c00800ff087b82 */ /* 0x000ea20000000a00 */
[----:B0-----:R-:W2:Y:S01]  /*00c0*/  MUFU.RCP64H R3, R0 ;  /* 0x0000000000037308 */ /* 0x001ea20000001800 */
[----:B------:R-:W-:-:S05]  /*00d0*/  VIADD R2, R0, 0x300402 ;  /* 0x0030040200027836 */ /* 0x000fca0000000000 */
[----:B------:R-:W-:Y:S01]  /*00e0*/  FSETP.GEU.AND P0, PT, |R2|, 5.8789094863358348022e-39, PT ;  /* 0x004004020200780b */ /* 0x000fe20003f0e200 */
[----:B--2---:R-:W-:-:S08]  /*00f0*/  DFMA R6, R2, -R8, 1 ;  /* 0x3ff000000206742b */ /* 0x004fd00000000808 */
[----:B------:R-:W-:-:S08]  /*0100*/  DFMA R6, R6, R6, R6 ;  /* 0x000000060606722b */ /* 0x000fd00000000006 */
[----:B------:R-:W-:-:S08]  /*0110*/  DFMA R6, R2, R6, R2 ;  /* 0x000000060206722b */ /* 0x000fd00000000002 */
[----:B------:R-:W-:-:S08]  /*0120*/  DFMA R8, R6, -R8, 1 ;  /* 0x3ff000000608742b */ /* 0x000fd00000000808 */
[----:B------:R-:W-:Y:S01]  /*0130*/  DFMA R8, R6, R8, R6 ;  /* 0x000000080608722b */ /* 0x000fe20000000006 */
[----:B-1----:R-:W-:Y:S10]  /*0140*/  @P0 BRA `(.L_x_0) ;  /* 0x0000000000200947 */ /* 0x002ff40003800000 */
[----:B------:R-:W0:Y:S01]  /*0150*/  LDC R14, c[0x3][0x20] ;  /* 0x00c00800ff0e7b82 */ /* 0x000e220000000800 */
[----:B------:R-:W-:Y:S02]  /*0160*/  LOP3.LUT R0, R0, 0x7fffffff, RZ, 0xc0, !PT ;  /* 0x7fffffff00007812 */ /* 0x000fe400078ec0ff */
[----:B------:R-:W-:-:S03]  /*0170*/  MOV R16, 0x1b0 ;  /* 0x000001b000107802 */ /* 0x000fc60000000f00 */
[----:B------:R-:W-:Y:S02]  /*0180*/  VIADD R5, R0, 0xfff00000 ;  /* 0xfff0000000057836 */ /* 0x000fe40000000000 */
[----:B------:R-:W1:Y:S05]  /*0190*/  LDC R15, c[0x3][0x24] ;  /* 0x00c00900ff0f7b82 */ /* 0x000e6a0000000800 */
[----:B01----:R-:W-:Y:S05]  /*01a0*/  CALL.REL.NOINC `($__internal_0_$__cuda_sm20_dblrcp_rn_slowpath_v3) ;  /* 0x0000007800947944 */ /* 0x003fea0003c00000 */
[----:B------:R-:W-:Y:S02]  /*01b0*/  IMAD.MOV.U32 R8, RZ, RZ, R0 ;  /* 0x000000ffff087224 */ /* 0x000fe400078e0000 */
[----:B------:R-:W-:-:S07]  /*01c0*/  IMAD.MOV.U32 R9, RZ, RZ, R5 ;  /* 0x000000ffff097224 */ /* 0x000fce00078e0005 */
.L_x_0:
[----:B------:R-:W0:Y:S01]  /*01d0*/  LDC.64 R2, c[0x0][0x380] ;  /* 0x0000e000ff027b82 */ /* 0x000e220000000a00 */
[----:B------:R-:W1:Y:S07]  /*01e0*/  LDCU.128 UR12, c[0x3][URZ] ;  /* 0x00c00000ff0c77ac */ /* 0x000e6e0008000c00 */
[----:B------:R-:W2:Y:S08]  /*01f0*/  LDC R5, c[0x3][0x2c] ;  /* 0x00c00b00ff057b82 */ /* 0x000eb00000000800 */
[----:B------:R-:W3:Y:S01]  /*0200*/  LDC.64 R14, c[0x3][0x28] ;  /* 0x00c00a00ff0e7b82 */ /* 0x000ee20000000a00 */
[----:B0-----:R-:W4:Y:S01]  /*0210*/  LDG.E.64 R2, desc[UR6][R2.64] ;  /* 0x0000000602027981 */ /* 0x001f22000c1e1b00 */
[----:B--2---:R-:W3:Y:S01]  /*0220*/  MUFU.RCP64H R11, R5 ;  /* 0x00000005000b7308 */ /* 0x004ee20000001800 */
[----:B------:R-:W-:-:S05]  /*0230*/  VIADD R10, R5, 0x300402 ;  /* 0x00300402050a7836 */ /* 0x000fca0000000000 */
[----:B------:R-:W-:Y:S01]  /*0240*/  FSETP.GEU.AND P2, PT, |R10|, 5.8789094863358348022e-39, PT ;  /* 0x004004020a00780b */ /* 0x000fe20003f4e200 */
[----:B---3--:R-:W-:-:S08]  /*0250*/  DFMA R6, R10, -R14, 1 ;  /* 0x3ff000000a06742b */ /* 0x008fd0000000080e */
[----:B------:R-:W-:-:S08]  /*0260*/  DFMA R6, R6, R6, R6 ;  /* 0x000000060606722b */ /* 0x000fd00000000006 */
[----:B------:R-:W-:-:S08]  /*0270*/  DFMA R12, R10, R6, R10 ;  /* 0x000000060a0c722b */ /* 0x000fd0000000000a */
[----:B------:R-:W-:-:S08]  /*0280*/  DFMA R14, R12, -R14, 1 ;  /* 0x3ff000000c0e742b */ /* 0x000fd0000000080e */
[----:B------:R-:W-:Y:S01]  /*0290*/  DFMA R14, R12, R14, R12 ;  /* 0x0000000e0c0e722b */ /* 0x000fe2000000000c */
[----:B-1----:R-:W-:Y:S01]  /*02a0*/  IMAD.U32 R12, RZ, RZ, UR14 ;  /* 0x0000000eff0c7e24 */ /* 0x002fe2000f8e00ff */
[----:B------:R-:W-:-:S08]  /*02b0*/  MOV R13, UR15 ;  /* 0x0000000f000d7c02 */ /* 0x000fd00008000f00 */
[----:B------:R-:W-:Y:S02]  /*02c0*/  R2UR UR10, R14 ;  /* 0x000000000e0a72ca */ /* 0x000fe400000e0000 */
[----:B------:R-:W-:Y:S01]  /*02d0*/  R2UR UR11, R15 ;  /* 0x000000000f0b72ca */ /* 0x000fe200000e0000 */
[----:B----4-:R-:W-:Y:S01]  /*02e0*/  DADD R6, R2, UR12 ;  /* 0x0000000c02067e29 */ /* 0x010fe20008000000 */
[----:B------:R-:W0:Y:S09]  /*02f0*/  LDCU.64 UR12, c[0x3][0x10] ;  /* 0x00c00200ff0c77ac */ /* 0x000e320008000a00 */
[----:B------:R-:W-:-:S02]  /*0300*/  R2UR UR8, R6 ;  /* 0x00000000060872ca */ /* 0x000fc400000e0000 */
[----:B------:R-:W-:Y:S02]  /*0310*/  R2UR UR9, R7 ;  /* 0x00000000070972ca */ /* 0x000fe400000e0000 */
[----:B------:R-:W1:Y:S11]  /*0320*/  I2F.F64 R6, R4 ;  /* 0x0000000400067312 */ /* 0x000e760000201c00 */
[----:B------:R-:W-:-:S02]  /*0330*/  DSETP.LEU.AND P0, PT, R12, UR8, PT ;  /* 0x000000080c007e2a */ /* 0x000fc4000bf0b000 */
[----:B-1----:R-:W-:-:S12]  /*0340*/  DFMA R6, R6, -R8, 120 ;  /* 0x405e00000606742b */ /* 0x002fd80000000808 */
[----:B0-----:R-:W-:Y:S05]  /*0350*/  @!P0 BRA `(.L_x_1) ;  /* 0x00000000002c8947 */ /* 0x001fea0003800000 */
[----:B------:R-:W0:Y:S01]  /*0360*/  LDC.64 R2, c[0x3][0x10] ;  /* 0x00c00400ff027b82 */ /* 0x000e220000000a00 */
[----:B------:R-:W-:Y:S02]  /*0370*/  DSETP.LE.AND P0, PT, R12, UR8, PT ;  /* 0x000000080c007e2a */ /* 0x000fe4000bf03000 */
[----:B0-----:R-:W-:-:S08]  /*0380*/  DADD R2, R2, UR14 ;  /* 0x0000000e02027e29 */ /* 0x001fd00008000000 */
[C---:B------:R-:W-:Y:S02]  /*0390*/  DADD R10, R2.reuse, -UR8 ;  /* 0x80000008020a7e29 */ /* 0x040fe40008000000 */
[----:B------:R-:W-:-:S08]  /*03a0*/  DSETP.LEU.AND P1, PT, R2, UR8, PT ;  /* 0x0000000802007e2a */ /* 0x000fd0000bf2b000 */
[----:B------:R-:W-:Y:S02]  /*03b0*/  FSEL R0, R10, RZ, !P1 ;  /* 0x000000ff0a007208 */ /* 0x000fe40004800000 */
[----:B------:R-:W-:Y:S02]  /*03c0*/  FSEL R10, R11, RZ, !P1 ;  /* 0x000000ff0b0a7208 */ /* 0x000fe40004800000 */
[----:B------:R-:W-:Y:S02]  /*03d0*/  FSEL R0, R0, RZ, P0 ;  /* 0x000000ff00007208 */ /* 0x000fe40000000000 */
[----:B------:R-:W-:Y:S02]  /*03e0*/  FSEL R10, R10, RZ, P0 ;  /* 0x000000ff0a0a7208 */ /* 0x000fe40000000000 */
[----:B------:R-:W-:Y:S02]  /*03f0*/  R2UR UR12, R0 ;  /* 0x00000000000c72ca */ /* 0x000fe400000e0000 */
[----:B------:R-:W-:-:S15]  /*0400*/  R2UR UR13, R10 ;  /* 0x000000000a0d72ca */ /* 0x000fde00000e0000 */
.L_x_1:
[----:B------:R-:W-:Y:S05]  /*0410*/  @P2 BRA `(.L_x_2) ;  /* 0x0000000000202947 */ /* 0x000fea0003800000 */
[----:B------:R-:W0:Y:S01]  /*0420*/  LDC R14, c[0x3][0x28] ;  /* 0x00c00a00ff0e7b82 */ /* 0x000e220000000800 */
[----:B------:R-:W-:Y:S02]  /*0430*/  LOP3.LUT R0, R5, 0x7fffffff, RZ, 0xc0, !PT ;  /* 0x7fffffff05007812 */ /* 0x000fe400078ec0ff */
[----:B------:R-:W-:-:S03]  /*0440*/  MOV R16, 0x480 ;  /* 0x0000048000107802 */ /* 0x000fc60000000f00 */
[----:B------:R-:W-:Y:S02]  /*0450*/  VIADD R5, R0, 0xfff00000 ;  /* 0xfff0000000057836 */ /* 0x000fe40000000000 */
[----:B------:R-:W1:Y:S05]  /*0460*/  LDC R15, c[0x3][0x2c] ;  /* 0x00c00b00ff0f7b82 */ /* 0x000e6a0000000800 */
[----:B01----:R-:W-:Y:S05]  /*0470*/  CALL.REL.NOINC `($__internal_0_$__cuda_sm20_dblrcp_rn_slowpath_v3) ;  /* 0x0000007400e07944 */ /* 0x003fea0003c00000 */
[----:B------:R-:W-:Y:S02]  /*0480*/  R2UR UR10, R0 ;  /* 0x00000000000a72ca */ /* 0x000fe400000e0000 */
[----:B------:R-:W-:-:S15]  /*0490*/  R2UR UR11, R5 ;  /* 0x00000000050b72ca */ /* 0x000fde00000e0000 */
.L_x_2:
[----:B------:R-:W0:Y:S01]  /*04a0*/  LDCU.64 UR4, c[0x3][0x28] ;  /* 0x00c00500ff0477ac */ /* 0x000e220008000a00 */
[----:B------:R-:W-:Y:S01]  /*04b0*/  DADD R12, -R6, 120 ;  /* 0x405e0000060c7429 */ /* 0x000fe20000000100 */
[----:B------:R-:W-:Y:S01]  /*04c0*/  IMAD.MOV.U32 R14, RZ, RZ, 0x47ae147b ;  /* 0x47ae147bff0e7424 */ /* 0x000fe200078e00ff */
[----:B------:R-:W-:Y:S01]  /*04d0*/  BSSY.RECONVERGENT B0, `(.L_x_3) ;  /* 0x000000e000007945 */ /* 0x000fe20003800200 */
[----:B------:R-:W-:Y:S01]  /*04e0*/  IMAD.MOV.U32 R15, RZ, RZ, 0x40107ae1 ;  /* 0x40107ae1ff0f7424 */ /* 0x000fe200078e00ff */
[----:B------:R-:W-:-:S04]  /*04f0*/  MOV R0, 0x5b0 ;  /* 0x000005b000007802 */ /* 0x000fc80000000f00 */
[----:B------:R-:W-:Y:S02]  /*0500*/  DADD R10, R6, R12 ;  /* 0x00000000060a7229 */ /* 0x000fe4000000000c */
[----:B0-----:R-:W-:Y:S01]  /*0510*/  DMUL R2, R12, UR4 ;  /* 0x000000040c027c28 */ /* 0x001fe20008000000 */
[----:B------:R-:W-:Y:S01]  /*0520*/  UMOV UR4, 0x6a7ef9db ;  /* 0x6a7ef9db00047882 */ /* 0x000fe20000000000 */
[----:B------:R-:W-:-:S04]  /*0530*/  UMOV UR5, 0x3fa374bc ;  /* 0x3fa374bc00057882 */ /* 0x000fc80000000000 */
[----:B------:R-:W-:-:S04]  /*0540*/  DFMA R10, R10, UR4, -R14 ;  /* 0x000000040a0a7c2b */ /* 0x000fc8000800080e */
[----:B------:R-:W0:Y:S06]  /*0550*/  F2I.F64.FLOOR R2, R2 ;  /* 0x0000000200027311 */ /* 0x000e2c0000305100 */
[----:B------:R-:W-:Y:S02]  /*0560*/  IMAD.MOV.U32 R50, RZ, RZ, R10 ;  /* 0x000000ffff327224 */ /* 0x000fe400078e000a */
[----:B------:R-:W-:Y:S01]  /*0570*/  IMAD.MOV.U32 R51, RZ, RZ, R11 ;  /* 0x000000ffff337224 */ /* 0x000fe200078e000b */
[----:B0-----:R-:W0:Y:S02]  /*0580*/  I2F.F64 R22, R2 ;  /* 0x0000000200167312 */ /* 0x001e240000201c00 */
[----:B0-----:R-:W-:-:S11]  /*0590*/  DFMA R22, R22, UR10, -R12 ;  /* 0x0000000a16167c2b */ /* 0x001fd6000800080c */
[----:B------:R-:W-:Y:S05]  /*05a0*/  CALL.REL.NOINC `($_Z6MiddlePdS_$__internal_accurate_pow) ;  /* 0x0000007c00c87944 */ /* 0x000fea0003c00000 */
[----:B------:R-:W-:Y:S05]  /*05b0*/  BSYNC.RECONVERGENT B0 ;  /* 0x0000000000007941 */ /* 0x000fea0003800200 */
.L_x_3:
[----:B------:R-:W-:Y:S01]  /*05c0*/  DADD R14, R10, 10 ;  /* 0x402400000a0e7429 */ /* 0x000fe20000000000 */
[----:B------:R-:W-:Y:S09]  /*05d0*/  BSSY.RECONVERGENT B0, `(.L_x_4) ;  /* 0x000000b000007945 */ /* 0x000ff20003800200 */
[----:B------:R-:W-:-:S04]  /*05e0*/  LOP3.LUT R14, R15, 0x7ff00000, RZ, 0xc0, !PT ;  /* 0x7ff000000f0e7812 */ /* 0x000fc800078ec0ff */
[----:B------:R-:W-:-:S13]  /*05f0*/  ISETP.NE.AND P0, PT, R14, 0x7ff00000, PT ;  /* 0x7ff000000e00780c */ /* 0x000fda0003f05270 */
[----:B------:R-:W-:Y:S05]  /*0600*/  @P0 BRA `(.L_x_5) ;  /* 0x00000000001c0947 */ /* 0x000fea0003800000 */
[----:B------:R-:W-:-:S14]  /*0610*/  DSETP.NAN.AND P0, PT, R10, R10, PT ;  /* 0x0000000a0a00722a */ /* 0x000fdc0003f08000 */
[----:B------:R-:W-:Y:S01]  /*0620*/  @P0 DADD R34, R10, 10 ;  /* 0x402400000a220429 */ /* 0x000fe20000000000 */
[----:B------:R-:W-:Y:S10]  /*0630*/  @P0 BRA `(.L_x_5) ;  /* 0x0000000000100947 */ /* 0x000ff40003800000 */
[----:B------:R-:W-:-:S14]  /*0640*/  DSETP.NEU.AND P0, PT, |R10|, +INF , PT ;  /* 0x7ff000000a00742a */ /* 0x000fdc0003f0d200 */
[----:B------:R-:W-:Y:S01]  /*0650*/  @!P0 ISETP.GE.AND P1, PT, R11, RZ, PT ;  /* 0x000000ff0b00820c */ /* 0x000fe20003f26270 */
[----:B------:R-:W-:-:S03]  /*0660*/  @!P0 IMAD.MOV.U32 R34, RZ, RZ, RZ ;  /* 0x000000ffff228224 */ /* 0x000fc600078e00ff */
[----:B------:R-:W-:-:S09]  /*0670*/  @!P0 SEL R35, RZ, 0x7ff00000, !P1 ;  /* 0x7ff00000ff238807 */ /* 0x000fd20004800000 */
.L_x_5:
[----:B------:R-:W-:Y:S05]  /*0680*/  BSYNC.RECONVERGENT B0 ;  /* 0x0000000000007941 */ /* 0x000fea0003800200 */
.L_x_4:
[----:B------:R-:W-:Y:S01]  /*0690*/  UMOV UR4, 0xd2f1a9fc ;  /* 0xd2f1a9fc00047882 */ /* 0x000fe20000000000 */
[----:B------:R-:W-:Y:S01]  /*06a0*/  UMOV UR5, 0x3f40624d ;  /* 0x3f40624d00057882 */ /* 0x000fe20000000000 */
[----:B------:R-:W-:Y:S01]  /*06b0*/  DSETP.GE.AND P0, PT, R12, UR12, PT ;  /* 0x0000000c0c007e2a */ /* 0x000fe2000bf06000 */
[----:B------:R-:W-:Y:S01]  /*06c0*/  MOV R20, RZ ;  /* 0x000000ff00147202 */ /* 0x000fe20000000f00 */
[----:B------:R-:W-:Y:S01]  /*06d0*/  DADD R34, R34, UR4 ;  /* 0x0000000422227e29 */ /* 0x000fe20008000000 */
[----:B------:R-:W-:Y:S01]  /*06e0*/  IMAD.MOV.U32 R14, RZ, RZ, 0x47ae147b ;  /* 0x47ae147bff0e7424 */ /* 0x000fe200078e00ff */
[----:B------:R-:W-:Y:S01]  /*06f0*/  DSETP.NEU.AND P1, PT, R10, RZ, PT ;  /* 0x000000ff0a00722a */ /* 0x000fe20003f2d000 */
[----:B------:R-:W-:Y:S01]  /*0700*/  IMAD.MOV.U32 R15, RZ, RZ, 0x40107ae1 ;  /* 0x40107ae1ff0f7424 */ /* 0x000fe200078e00ff */
[----:B------:R-:W-:Y:S01]  /*0710*/  DFMA R16, R22, 0.5, R12 ;  /* 0x3fe000001610782b */ /* 0x000fe2000000000c */
[----:B------:R-:W-:Y:S01]  /*0720*/  FSEL R21, RZ, -1.875, !P0 ;  /* 0xbff00000ff157808 */ /* 0x000fe20004000000 */
[----:B------:R-:W-:Y:S01]  /*0730*/  UMOV UR4, 0x6a7ef9db ;  /* 0x6a7ef9db00047882 */ /* 0x000fe20000000000 */
[----:B------:R-:W-:Y:S01]  /*0740*/  UMOV UR5, 0x3fa374bc ;  /* 0x3fa374bc00057882 */ /* 0x000fe20000000000 */
[----:B------:R-:W-:Y:S01]  /*0750*/  DMUL R34, RZ, R34 ;  /* 0x00000022ff227228 */ /* 0x000fe20000000000 */
[----:B------:R-:W-:Y:S01]  /*0760*/  BSSY.RECONVERGENT B0, `(.L_x_6) ;  /* 0x000000c000007945 */ /* 0x000fe20003800200 */
[----:B------:R-:W-:-:S08]  /*0770*/  MOV R0, 0x820 ;  /* 0x0000082000007802 */ /* 0x000fd00000000f00 */
[----:B------:R-:W-:Y:S02]  /*0780*/  FSEL R10, R34, RZ, P1 ;  /* 0x000000ff220a7208 */ /* 0x000fe40000800000 */
[----:B------:R-:W-:-:S06]  /*0790*/  FSEL R11, R35, RZ, P1 ;  /* 0x000000ff230b7208 */ /* 0x000fcc0000800000 */
[----:B------:R-:W-:Y:S02]  /*07a0*/  DADD R20, R20, -R10 ;  /* 0x0000000014147229 */ /* 0x000fe4000000080a */
[----:B------:R-:W-:-:S06]  /*07b0*/  DADD R10, R6, R16 ;  /* 0x00000000060a7229 */ /* 0x000fcc0000000010 */
[----:B------:R-:W-:Y:S02]  /*07c0*/  DMUL R20, R22, R20 ;  /* 0x0000001416147228 */ /* 0x000fe40000000000 */
[----:B------:R-:W-:-:S06]  /*07d0*/  DFMA R10, R10, UR4, -R14 ;  /* 0x000000040a0a7c2b */ /* 0x000fcc000800080e */
[----:B------:R-:W-:-:S04]  /*07e0*/  DFMA R14, R20, 0.5, RZ ;  /* 0x3fe00000140e782b */ /* 0x000fc800000000ff */
[----:B------:R-:W-:Y:S02]  /*07f0*/  IMAD.MOV.U32 R50, RZ, RZ, R10 ;  /* 0x000000ffff327224 */ /* 0x000fe400078e000a */
[----:B------:R-:W-:-:S07]  /*0800*/  IMAD.MOV.U32 R51, RZ, RZ, R11 ;  /* 0x000000ffff337224 */ /* 0x000fce00078e000b */
[----:B------:R-:W-:Y:S05]  /*0810*/  CALL.REL.NOINC `($_Z6MiddlePdS_$__internal_accurate_pow) ;  /* 0x0000007c002c7944 */ /* 0x000fea0003c00000 */
[----:B------:R-:W-:Y:S05]  /*0820*/  BSYNC.RECONVERGENT B0 ;  /* 0x0000000000007941 */ /* 0x000fea0003800200 */
.L_x_6:
[----:B------:R-:W-:Y:S01]  /*0830*/  DADD R18, R10, 10 ;  /* 0x402400000a127429 */ /* 0x000fe20000000000 */
[----:B------:R-:W-:Y:S01]  /*0840*/  UMOV UR14, 0xd2f1a9fc ;  /* 0xd2f1a9fc000e7882 */ /* 0x000fe20000000000 */
[----:B------:R-:W-:Y:S01]  /*0850*/  UMOV UR15, 0x3f40624d ;  /* 0x3f40624d000f7882 */ /* 0x000fe20000000000 */
[----:B------:R-:W-:Y:S01]  /*0860*/  BSSY.RECONVERGENT B0, `(.L_x_7) ;  /* 0x0000010000007945 */ /* 0x000fe20003800200 */
[----:B------:R-:W-:Y:S01]  /*0870*/  DSETP.GE.AND P0, PT, R16, UR12, PT ;  /* 0x0000000c10007e2a */ /* 0x000fe2000bf06000 */
[----:B------:R-:W-:Y:S02]  /*0880*/  IMAD.MOV.U32 R16, RZ, RZ, R34 ;  /* 0x000000ffff107224 */ /* 0x000fe400078e0022 */
[----:B------:R-:W-:-:S03]  /*0890*/  IMAD.MOV.U32 R17, RZ, RZ, R35 ;  /* 0x000000ffff117224 */ /* 0x000fc600078e0023 */
[----:B------:R-:W-:-:S04]  /*08a0*/  LOP3.LUT R18, R19, 0x7ff00000, RZ, 0xc0, !PT ;  /* 0x7ff0000013127812 */ /* 0x000fc800078ec0ff */
[----:B------:R-:W-:-:S13]  /*08b0*/  ISETP.NE.AND P1, PT, R18, 0x7ff00000, PT ;  /* 0x7ff000001200780c */ /* 0x000fda0003f25270 */
[----:B------:R-:W-:Y:S05]  /*08c0*/  @P1 BRA `(.L_x_8) ;  /* 0x0000000000241947 */ /* 0x000fea0003800000 */
[----:B------:R-:W-:-:S14]  /*08d0*/  DSETP.NAN.AND P2, PT, R10, R10, PT ;  /* 0x0000000a0a00722a */ /* 0x000fdc0003f48000 */
[----:B------:R-:W-:Y:S01]  /*08e0*/  @P2 DADD R16, R10, 10 ;  /* 0x402400000a102429 */ /* 0x000fe20000000000 */
[----:B------:R-:W-:Y:S10]  /*08f0*/  @P2 BRA `(.L_x_8) ;  /* 0x0000000000182947 */ /* 0x000ff40003800000 */
[----:B------:R-:W-:Y:S01]  /*0900*/  DSETP.NEU.AND P2, PT, |R10|, +INF , PT ;  /* 0x7ff000000a00742a */ /* 0x000fe20003f4d200 */
[----:B------:R-:W-:Y:S01]  /*0910*/  MOV R16, R34 ;  /* 0x0000002200107202 */ /* 0x000fe20000000f00 */
[----:B------:R-:W-:-:S12]  /*0920*/  IMAD.MOV.U32 R17, RZ, RZ, R35 ;  /* 0x000000ffff117224 */ /* 0x000fd800078e0023 */
[----:B------:R-:W-:Y:S01]  /*0930*/  @!P2 ISETP.GE.AND P3, PT, R11, RZ, PT ;  /* 0x000000ff0b00a20c */ /* 0x000fe20003f66270 */
[----:B------:R-:W-:-:S03]  /*0940*/  @!P2 IMAD.MOV.U32 R16, RZ, RZ, RZ ;  /* 0x000000ffff10a224 */ /* 0x000fc600078e00ff */
[----:B------:R-:W-:-:S09]  /*0950*/  @!P2 SEL R17, RZ, 0x7ff00000, !P3 ;  /* 0x7ff00000ff11a807 */ /* 0x000fd20005800000 */
.L_x_8:
[----:B------:R-:W-:Y:S05]  /*0960*/  BSYNC.RECONVERGENT B0 ;  /* 0x0000000000007941 */ /* 0x000fea0003800200 */
.L_x_7:
[----:B------:R-:W-:Y:S01]  /*0970*/  DADD R18, R16, UR14 ;  /* 0x0000000e10127e29 */ /* 0x000fe20008000000 */
[----:B------:R-:W-:Y:S01]  /*0980*/  FSEL R25, RZ, 1.875, !P0 ;  /* 0x3ff00000ff197808 */ /* 0x000fe20004000000 */
[----:B------:R-:W-:Y:S01]  /*0990*/  IMAD.MOV.U32 R24, RZ, RZ, RZ ;  /* 0x000000ffff187224 */ /* 0x000fe200078e00ff */
[----:B------:R-:W-:Y:S01]  /*09a0*/  DSETP.NEU.AND P0, PT, R10, RZ, PT ;  /* 0x000000ff0a00722a */ /* 0x000fe20003f0d000 */
[----:B------:R-:W-:Y:S01]  /*09b0*/  UMOV UR4, 0x9999999a ;  /* 0x9999999a00047882 */ /* 0x000fe20000000000 */
[----:B------:R-:W-:Y:S01]  /*09c0*/  UMOV UR5, 0x3fa99999 ;  /* 0x3fa9999900057882 */ /* 0x000fe20000000000 */
[----:B------:R-:W-:Y:S01]  /*09d0*/  DADD R16, RZ, -R14 ;  /* 0x00000000ff107229 */ /* 0x000fe2000000080e */
[----:B------:R-:W-:Y:S01]  /*09e0*/  BSSY.RECONVERGENT B0, `(.L_x_9) ;  /* 0x000000e000007945 */ /* 0x000fe20003800200 */
[----:B------:R-:W-:Y:S02]  /*09f0*/  DFMA R14, R14, UR4, -R24 ;  /* 0x000000040e0e7c2b */ /* 0x000fe40008000818 */
[----:B------:R-:W-:-:S02]  /*0a00*/  FSEL R18, R18, 1526726.625, P0 ;  /* 0x49ba5e3512127808 */ /* 0x000fc40000000000 */
[----:B------:R-:W-:-:S06]  /*0a10*/  FSEL R19, R19, 1.8750624656677246094, P0 ;  /* 0x3ff0020c13137808 */ /* 0x000fcc0000000000 */
[----:B------:R-:W-:-:S08]  /*0a20*/  DFMA R14, -R16, R18, R14 ;  /* 0x00000012100e722b */ /* 0x000fd0000000010e */
[----:B------:R-:W-:Y:S01]  /*0a30*/  DMUL R18, R22, R14 ;  /* 0x0000000e16127228 */ /* 0x000fe20000000000 */
[----:B------:R-:W-:Y:S10]  /*0a40*/  @P1 BRA `(.L_x_10) ;  /* 0x00000000001c1947 */ /* 0x000ff40003800000 */
[----:B------:R-:W-:-:S14]  /*0a50*/  DSETP.NAN.AND P1, PT, R10, R10, PT ;  /* 0x0000000a0a00722a */ /* 0x000fdc0003f28000 */
[----:B------:R-:W-:Y:S01]  /*0a60*/  @P1 DADD R34, R10, 10 ;  /* 0x402400000a221429 */ /* 0x000fe20000000000 */
[----:B------:R-:W-:Y:S10]  /*0a70*/  @P1 BRA `(.L_x_10) ;  /* 0x0000000000101947 */ /* 0x000ff40003800000 */
[----:B------:R-:W-:-:S14]  /*0a80*/  DSETP.NEU.AND P1, PT, |R10|, +INF , PT ;  /* 0x7ff000000a00742a */ /* 0x000fdc0003f2d200 */
[----:B------:R-:W-:Y:S01]  /*0a90*/  @!P1 ISETP.GE.AND P2, PT, R11, RZ, PT ;  /* 0x000000ff0b00920c */ /* 0x000fe20003f46270 */
[----:B------:R-:W-:-:S03]  /*0aa0*/  @!P1 IMAD.MOV.U32 R34, RZ, RZ, RZ ;  /* 0x000000ffff229224 */ /* 0x000fc600078e00ff */
[----:B------:R-:W-:-:S09]  /*0ab0*/  @!P1 SEL R35, RZ, 0x7ff00000, !P2 ;  /* 0x7ff00000ff239807 */ /* 0x000fd20005000000 */
.L_x_10:
[----:B------:R-:W-:Y:S05]  /*0ac0*/  BSYNC.RECONVERGENT B0 ;  /* 0x0000000000007941 */ /* 0x000fea0003800200 */
.L_x_9:
[----:B------:R-:W-:Y:S01]  /*0ad0*/  DADD R34, R34, UR14 ;  /* 0x0000000e22227e29 */ /* 0x000fe20008000000 */
[----:B------:R-:W-:Y:S01]  /*0ae0*/  BSSY.RECONVERGENT B0, `(.L_x_11) ;  /* 0x0000014000007945 */ /* 0x000fe20003800200 */
[----:B------:R-:W-:Y:S01]  /*0af0*/  DFMA R16, R18, 0.5, RZ ;  /* 0x3fe000001210782b */ /* 0x000fe200000000ff */
[----:B------:R-:W-:Y:S01]  /*0b00*/  MOV R0, 0xc20 ;  /* 0x00000c2000007802 */ /* 0x000fe20000000f00 */
[----:B------:R-:W-:-:S06]  /*0b10*/  DADD R10, R12, R22 ;  /* 0x000000000c0a7229 */ /* 0x000fcc0000000016 */
[----:B------:R-:W-:Y:S01]  /*0b20*/  DFMA R14, R16, UR4, -R24 ;  /* 0x00000004100e7c2b */ /* 0x000fe20008000818 */
[----:B------:R-:W-:Y:S01]  /*0b30*/  UMOV UR4, 0x6a7ef9db ;  /* 0x6a7ef9db00047882 */ /* 0x000fe20000000000 */
[----:B------:R-:W-:Y:S01]  /*0b40*/  DADD R12, RZ, -R16 ;  /* 0x00000000ff0c7229 */ /* 0x000fe20000000810 */
[----:B------:R-:W-:Y:S01]  /*0b50*/  IMAD.MOV.U32 R24, RZ, RZ, 0x47ae147b ;  /* 0x47ae147bff187424 */ /* 0x000fe200078e00ff */
[----:B------:R-:W-:Y:S01]  /*0b60*/  FSEL R16, R34, 1526726.625, P0 ;  /* 0x49ba5e3522107808 */ /* 0x000fe20000000000 */
[----:B------:R-:W-:Y:S01]  /*0b70*/  IMAD.MOV.U32 R25, RZ, RZ, 0x40107ae1 ;  /* 0x40107ae1ff197424 */ /* 0x000fe200078e00ff */
[----:B------:R-:W-:Y:S01]  /*0b80*/  FSEL R17, R35, 1.8750624656677246094, P0 ;  /* 0x3ff0020c23117808 */ /* 0x000fe20000000000 */
[----:B------:R-:W-:-:S05]  /*0b90*/  UMOV UR5, 0x3fa374bc ;  /* 0x3fa374bc00057882 */ /* 0x000fca0000000000 */
[----:B------:R-:W-:Y:S02]  /*0ba0*/  DFMA R12, -R12, R16, R14 ;  /* 0x000000100c0c722b */ /* 0x000fe4000000010e */
[----:B------:R-:W-:-:S06]  /*0bb0*/  DADD R14, R6, R10 ;  /* 0x00000000060e7229 */ /* 0x000fcc000000000a */
[----:B------:R-:W-:Y:S02]  /*0bc0*/  DMUL R16, R22, R12 ;  /* 0x0000000c16107228 */ /* 0x000fe40000000000 */
[----:B------:R-:W-:-:S06]  /*0bd0*/  DFMA R12, R14, UR4, -R24 ;  /* 0x000000040e0c7c2b */ /* 0x000fcc0008000818 */
[----:B------:R-:W-:-:S04]  /*0be0*/  DADD R14, RZ, R16 ;  /* 0x00000000ff0e7229 */ /* 0x000fc80000000010 */
[----:B------:R-:W-:Y:S01]  /*0bf0*/  MOV R50, R12 ;  /* 0x0000000c00327202 */ /* 0x000fe20000000f00 */
[----:B------:R-:W-:-:S07]  /*0c00*/  IMAD.MOV.U32 R51, RZ, RZ, R13 ;  /* 0x000000ffff337224 */ /* 0x000fce00078e000d */
[----:B------:R-:W-:Y:S05]  /*0c10*/  CALL.REL.NOINC `($_Z6MiddlePdS_$__internal_accurate_pow) ;  /* 0x00000078002c7944 */ /* 0x000fea0003c00000 */
[----:B------:R-:W-:Y:S05]  /*0c20*/  BSYNC.RECONVERGENT B0 ;  /* 0x0000000000007941 */ /* 0x000fea0003800200 */
.L_x_11:
[----:B------:R-:W0:Y:S01]  /*0c30*/  MUFU.RCP64H R25, 6 ;  /* 0x4018000000197908 */ /* 0x000e220000001800 */
[----:B------:R-:W-:Y:S01]  /*0c40*/  IMAD.MOV.U32 R28, RZ, RZ, 0x0 ;  /* 0x00000000ff1c7424 */ /* 0x000fe200078e00ff */
[----:B------:R-:W-:Y:S01]  /*0c50*/  BSSY.RECONVERGENT B0, `(.L_x_12) ;  /* 0x0000015000007945 */ /* 0x000fe20003800200 */
[----:B------:R-:W-:Y:S01]  /*0c60*/  IMAD.MOV.U32 R29, RZ, RZ, 0x40180000 ;  /* 0x40180000ff1d7424 */ /* 0x000fe200078e00ff */
[----:B------:R-:W-:Y:S01]  /*0c70*/  DSETP.GE.AND P0, PT, R10, UR12, PT ;  /* 0x0000000c0a007e2a */ /* 0x000fe2000bf06000 */
[----:B------:R-:W-:-:S06]  /*0c80*/  IMAD.MOV.U32 R24, RZ, RZ, 0x1 ;  /* 0x00000001ff187424 */ /* 0x000fcc00078e00ff */
[----:B0-----:R-:W-:-:S08]  /*0c90*/  DFMA R26, R24, -R28, 1 ;  /* 0x3ff00000181a742b */ /* 0x001fd0000000081c */
[----:B------:R-:W-:-:S08]  /*0ca0*/  DFMA R26, R26, R26, R26 ;  /* 0x0000001a1a1a722b */ /* 0x000fd0000000001a */
[----:B------:R-:W-:Y:S02]  /*0cb0*/  DFMA R26, R24, R26, R24 ;  /* 0x0000001a181a722b */ /* 0x000fe40000000018 */
[----:B------:R-:W-:-:S06]  /*0cc0*/  DADD R24, R12, 10 ;  /* 0x402400000c187429 */ /* 0x000fcc0000000000 */
[----:B------:R-:W-:-:S04]  /*0cd0*/  DFMA R28, R26, -R28, 1 ;  /* 0x3ff000001a1c742b */ /* 0x000fc8000000081c */
[----:B------:R-:W-:-:S04]  /*0ce0*/  LOP3.LUT R24, R25, 0x7ff00000, RZ, 0xc0, !PT ;  /* 0x7ff0000019187812 */ /* 0x000fc800078ec0ff */
[----:B------:R-:W-:Y:S01]  /*0cf0*/  ISETP.NE.AND P1, PT, R24, 0x7ff00000, PT ;  /* 0x7ff000001800780c */ /* 0x000fe20003f25270 */
[----:B------:R-:W-:-:S08]  /*0d00*/  DFMA R28, R26, R28, R26 ;  /* 0x0000001c1a1c722b */ /* 0x000fd0000000001a */
[----:B------:R-:W-:-:S04]  /*0d10*/  DMUL R32, R20, R28 ;  /* 0x0000001c14207228 */ /* 0x000fc80000000000 */
[----:B------:R-:W-:Y:S07]  /*0d20*/  @P1 BRA `(.L_x_13) ;  /* 0x00000000001c1947 */ /* 0x000fee0003800000 */
[----:B------:R-:W-:-:S14]  /*0d30*/  DSETP.NAN.AND P1, PT, R12, R12, PT ;  /* 0x0000000c0c00722a */ /* 0x000fdc0003f28000 */
[----:B------:R-:W-:Y:S01]  /*0d40*/  @P1 DADD R34, R12, 10 ;  /* 0x402400000c221429 */ /* 0x000fe20000000000 */
[----:B------:R-:W-:Y:S10]  /*0d50*/  @P1 BRA `(.L_x_13) ;  /* 0x0000000000101947 */ /* 0x000ff40003800000 */
[----:B------:R-:W-:-:S14]  /*0d60*/  DSETP.NEU.AND P1, PT, |R12|, +INF , PT ;  /* 0x7ff000000c00742a */ /* 0x000fdc0003f2d200 */
[----:B------:R-:W-:Y:S01]  /*0d70*/  @!P1 ISETP.GE.AND P2, PT, R13, RZ, PT ;  /* 0x000000ff0d00920c */ /* 0x000fe20003f46270 */
[----:B------:R-:W-:-:S03]  /*0d80*/  @!P1 IMAD.MOV.U32 R34, RZ, RZ, RZ ;  /* 0x000000ffff229224 */ /* 0x000fc600078e00ff */
[----:B------:R-:W-:-:S09]  /*0d90*/  @!P1 SEL R35, RZ, 0x7ff00000, !P2 ;  /* 0x7ff00000ff239807 */ /* 0x000fd20005000000 */
.L_x_13:
[----:B------:R-:W-:Y:S05]  /*0da0*/  BSYNC.RECONVERGENT B0 ;  /* 0x0000000000007941 */ /* 0x000fea0003800200 */
.L_x_12:
[----:B------:R-:W-:Y:S01]  /*0db0*/  DFMA R24, R32, -6, R20 ;  /* 0xc01800002018782b */ /* 0x000fe20000000014 */
[----:B------:R-:W-:Y:S01]  /*0dc0*/  UMOV UR4, 0xd2f1a9fc ;  /* 0xd2f1a9fc00047882 */ /* 0x000fe20000000000 */
[----:B------:R-:W-:Y:S01]  /*0dd0*/  UMOV UR5, 0x3f40624d ;  /* 0x3f40624d00057882 */ /* 0x000fe20000000000 */
[----:B------:R-:W-:Y:S01]  /*0de0*/  FSEL R27, RZ, 1.875, !P0 ;  /* 0x3ff00000ff1b7808 */ /* 0x000fe20004000000 */
[----:B------:R-:W-:Y:S01]  /*0df0*/  DADD R34, R34, UR4 ;  /* 0x0000000422227e29 */ /* 0x000fe20008000000 */
[----:B------:R-:W-:Y:S01]  /*0e00*/  IMAD.MOV.U32 R26, RZ, RZ, RZ ;  /* 0x000000ffff1a7224 */ /* 0x000fe200078e00ff */
[----:B------:R-:W-:Y:S01]  /*0e10*/  DSETP.NEU.AND P0, PT, R12, RZ, PT ;  /* 0x000000ff0c00722a */ /* 0x000fe20003f0d000 */
[----:B------:R-:W-:Y:S01]  /*0e20*/  UMOV UR4, 0x9999999a ;  /* 0x9999999a00047882 */ /* 0x000fe20000000000 */
[----:B------:R-:W-:Y:S01]  /*0e30*/  DFMA R32, R28, R24, R32 ;  /* 0x000000181c20722b */ /* 0x000fe20000000020 */
[----:B------:R-:W-:Y:S01]  /*0e40*/  UMOV UR5, 0x3fa99999 ;  /* 0x3fa9999900057882 */ /* 0x000fe20000000000 */
[----:B------:R-:W-:Y:S01]  /*0e50*/  FSETP.GEU.AND P1, PT, |R21|, 6.5827683646048100446e-37, PT ;  /* 0x036000001500780b */ /* 0x000fe20003f2e200 */
[----:B------:R-:W-:Y:S01]  /*0e60*/  DFMA R12, R14, UR4, -R26 ;  /* 0x000000040e0c7c2b */ /* 0x000fe2000800081a */
[----:B------:R-:W-:Y:S01]  /*0e70*/  UMOV UR4, URZ ;  /* 0x000000ff00047c82 */ /* 0x000fe20008000000 */
[----:B------:R-:W-:Y:S01]  /*0e80*/  DADD R14, RZ, -R14 ;  /* 0x00000000ff0e7229 */ /* 0x000fe2000000080e */
[----:B------:R-:W-:Y:S01]  /*0e90*/  FSEL R24, R34, 1526726.625, P0 ;  /* 0x49ba5e3522187808 */ /* 0x000fe20000000000 */
[----:B------:R-:W-:Y:S01]  /*0ea0*/  BSSY.RECONVERGENT B0, `(.L_x_14) ;  /* 0x000000d000007945 */ /* 0x000fe20003800200 */
[----:B------:R-:W-:-:S02]  /*0eb0*/  FSEL R25, R35, 1.8750624656677246094, P0 ;  /* 0x3ff0020c23197808 */ /* 0x000fc40000000000 */
[----:B------:R-:W-:-:S04]  /*0ec0*/  FFMA R0, RZ, 2.375, R33 ;  /* 0x40180000ff007823 */ /* 0x000fc80000000021 */
[----:B------:R-:W-:Y:S01]  /*0ed0*/  DFMA R12, -R14, R24, R12 ;  /* 0x000000180e0c722b */ /* 0x000fe2000000010c */
[----:B------:R-:W-:-:S07]  /*0ee0*/  FSETP.GT.AND P0, PT, |R0|, 1.469367938527859385e-39, PT ;  /* 0x001000000000780b */ /* 0x000fce0003f04200 */
[----:B------:R-:W-:-:S06]  /*0ef0*/  DMUL R22, R22, R12 ;  /* 0x0000000c16167228 */ /* 0x000fcc0000000000 */
[----:B------:R-:W-:Y:S05]  /*0f00*/  @P0 BRA P1, `(.L_x_15) ;  /* 0x0000000000180947 */ /* 0x000fea0000800000 */
[----:B------:R-:W-:Y:S01]  /*0f10*/  MOV R0, R20 ;  /* 0x0000001400007202 */ /* 0x000fe20000000f00 */
[----:B------:R-:W-:Y:S01]  /*0f20*/  IMAD.MOV.U32 R35, RZ, RZ, R21 ;  /* 0x000000ffff237224 */ /* 0x000fe200078e0015 */
[----:B------:R-:W-:Y:S01]  /*0f30*/  MOV R32, 0xf60 ;  /* 0x00000f6000207802 */ /* 0x000fe20000000f00 */
[----:B------:R-:W-:-:S07]  /*0f40*/  IMAD.MOV.U32 R33, RZ, RZ, 0x40180000 ;  /* 0x40180000ff217424 */ /* 0x000fce00078e00ff */
[----:B------:R-:W-:Y:S05]  /*0f50*/  CALL.REL.NOINC `($__internal_1_$__cuda_sm20_div_rn_f64_full) ;  /* 0x0000006c00cc7944 */ /* 0x000fea0003c00000 */
[----:B------:R-:W-:-:S07]  /*0f60*/  IMAD.MOV.U32 R32, RZ, RZ, R0 ;  /* 0x000000ffff207224 */ /* 0x000fce00078e0000 */
.L_x_15:
[----:B------:R-:W-:Y:S05]  /*0f70*/  BSYNC.RECONVERGENT B0 ;  /* 0x0000000000007941 */ /* 0x000fea0003800200 */
.L_x_14:
[----:B------:R-:W0:Y:S01]  /*0f80*/  MUFU.RCP64H R13, 3 ;  /* 0x40080000000d7908 */ /* 0x000e220000001800 */
[----:B------:R-:W-:Y:S01]  /*0f90*/  IMAD.MOV.U32 R20, RZ, RZ, 0x0 ;  /* 0x00000000ff147424 */ /* 0x000fe200078e00ff */
[----:B------:R-:W-:Y:S01]  /*0fa0*/  FSETP.GEU.AND P1, PT, |R19|, 6.5827683646048100446e-37, PT ;  /* 0x036000001300780b */ /* 0x000fe20003f2e200 */
[----:B------:R-:W-:Y:S01]  /*0fb0*/  IMAD.MOV.U32 R21, RZ, RZ, 0x40080000 ;  /* 0x40080000ff157424 */ /* 0x000fe200078e00ff */
[----:B------:R-:W-:Y:S01]  /*0fc0*/  BSSY.RECONVERGENT B0, `(.L_x_16) ;  /* 0x0000015000007945 */ /* 0x000fe20003800200 */
[----:B------:R-:W-:-:S06]  /*0fd0*/  IMAD.MOV.U32 R12, RZ, RZ, 0x1 ;  /* 0x00000001ff0c7424 */ /* 0x000fcc00078e00ff */
[----:B0-----:R-:W-:-:S08]  /*0fe0*/  DFMA R14, R12, -R20, 1 ;  /* 0x3ff000000c0e742b */ /* 0x001fd00000000814 */
[----:B------:R-:W-:-:S08]  /*0ff0*/  DFMA R14, R14, R14, R14 ;  /* 0x0000000e0e0e722b */ /* 0x000fd0000000000e */
[----:B------:R-:W-:-:S08]  /*1000*/  DFMA R14, R12, R14, R12 ;  /* 0x0000000e0c0e722b */ /* 0x000fd0000000000c */
[----:B------:R-:W-:-:S08]  /*1010*/  DFMA R12, R14, -R20, 1 ;  /* 0x3ff000000e0c742b */ /* 0x000fd00000000814 */
[----:B------:R-:W-:-:S08]  /*1020*/  DFMA R12, R14, R12, R14 ;  /* 0x0000000c0e0c722b */ /* 0x000fd0000000000e */
[----:B------:R-:W-:-:S08]  /*1030*/  DMUL R14, R18, R12 ;  /* 0x0000000c120e7228 */ /* 0x000fd00000000000 */
[----:B------:R-:W-:-:S08]  /*1040*/  DFMA R20, R14, -3, R18 ;  /* 0xc00800000e14782b */ /* 0x000fd00000000012 */
[----:B------:R-:W-:Y:S02]  /*1050*/  DFMA R14, R12, R20, R14 ;  /* 0x000000140c0e722b */ /* 0x000fe4000000000e */
[----:B------:R-:W-:-:S08]  /*1060*/  DADD R12, RZ, R32 ;  /* 0x00000000ff0c7229 */ /* 0x000fd00000000020 */
[----:B------:R-:W-:-:S05]  /*1070*/  FFMA R0, RZ, 2.125, R15 ;  /* 0x40080000ff007823 */ /* 0x000fca000000000f */
[----:B------:R-:W-:-:S13]  /*1080*/  FSETP.GT.AND P0, PT, |R0|, 1.469367938527859385e-39, PT ;  /* 0x001000000000780b */ /* 0x000fda0003f04200 */
[----:B------:R-:W-:Y:S05]  /*1090*/  @P0 BRA P1, `(.L_x_17) ;  /* 0x00000000001c0947 */ /* 0x000fea0000800000 */
[----:B------:R-:W-:Y:S01]  /*10a0*/  MOV R0, R18 ;  /* 0x0000001200007202 */ /* 0x000fe20000000f00 */
[----:B------:R-:W-:Y:S01]  /*10b0*/  IMAD.MOV.U32 R35, RZ, RZ, R19 ;  /* 0x000000ffff237224 */ /* 0x000fe200078e0013 */
[----:B------:R-:W-:Y:S01]  /*10c0*/  MOV R32, 0x10f0 ;  /* 0x000010f000207802 */ /* 0x000fe20000000f00 */
[----:B------:R-:W-:-:S07]  /*10d0*/  IMAD.MOV.U32 R33, RZ, RZ, 0x40080000 ;  /* 0x40080000ff217424 */ /* 0x000fce00078e00ff */
[----:B------:R-:W-:Y:S05]  /*10e0*/  CALL.REL.NOINC `($__internal_1_$__cuda_sm20_div_rn_f64_full) ;  /* 0x0000006c00687944 */ /* 0x000fea0003c00000 */
[----:B------:R-:W-:Y:S02]  /*10f0*/  IMAD.MOV.U32 R14, RZ, RZ, R0 ;  /* 0x000000ffff0e7224 */ /* 0x000fe400078e0000 */
[----:B------:R-:W-:-:S07]  /*1100*/  IMAD.MOV.U32 R15, RZ, RZ, R33 ;  /* 0x000000ffff0f7224 */ /* 0x000fce00078e0021 */
.L_x_17:
[----:B------:R-:W-:Y:S05]  /*1110*/  BSYNC.RECONVERGENT B0 ;  /* 0x0000000000007941 */ /* 0x000fea0003800200 */
.L_x_16:
[----:B------:R-:W0:Y:S01]  /*1120*/  MUFU.RCP64H R19, 3 ;  /* 0x4008000000137908 */ /* 0x000e220000001800 */
[----:B------:R-:W-:Y:S01]  /*1130*/  IMAD.MOV.U32 R20, RZ, RZ, 0x0 ;  /* 0x00000000ff147424 */ /* 0x000fe200078e00ff */
[----:B------:R-:W-:Y:S01]  /*1140*/  MOV R18, 0x1 ;  /* 0x0000000100127802 */ /* 0x000fe20000000f00 */
[----:B------:R-:W-:Y:S01]  /*1150*/  IMAD.MOV.U32 R21, RZ, RZ, 0x40080000 ;  /* 0x40080000ff157424 */ /* 0x000fe200078e00ff */
[----:B------:R-:W-:Y:S01]  /*1160*/  FSETP.GEU.AND P1, PT, |R17|, 6.5827683646048100446e-37, PT ;  /* 0x036000001100780b */ /* 0x000fe20003f2e200 */
[----:B------:R-:W-:Y:S01]  /*1170*/  BSSY.RECONVERGENT B0, `(.L_x_18) ;  /* 0x0000013000007945 */ /* 0x000fe20003800200 */
[----:B------:R-:W-:-:S03]  /*1180*/  DADD R12, R12, R14 ;  /* 0x000000000c0c7229 */ /* 0x000fc6000000000e */
[----:B0-----:R-:W-:-:S08]  /*1190*/  DFMA R24, R18, -R20, 1 ;  /* 0x3ff000001218742b */ /* 0x001fd00000000814 */
[----:B------:R-:W-:-:S08]  /*11a0*/  DFMA R24, R24, R24, R24 ;  /* 0x000000181818722b */ /* 0x000fd00000000018 */
[----:B------:R-:W-:-:S08]  /*11b0*/  DFMA R24, R18, R24, R18 ;  /* 0x000000181218722b */ /* 0x000fd00000000012 */
[----:B------:R-:W-:-:S08]  /*11c0*/  DFMA R20, R24, -R20, 1 ;  /* 0x3ff000001814742b */ /* 0x000fd00000000814 */
[----:B------:R-:W-:-:S08]  /*11d0*/  DFMA R20, R24, R20, R24 ;  /* 0x000000141814722b */ /* 0x000fd00000000018 */
[----:B------:R-:W-:-:S08]  /*11e0*/  DMUL R32, R16, R20 ;  /* 0x0000001410207228 */ /* 0x000fd00000000000 */
[----:B------:R-:W-:-:S08]  /*11f0*/  DFMA R18, R32, -3, R16 ;  /* 0xc00800002012782b */ /* 0x000fd00000000010 */
[----:B------:R-:W-:-:S10]  /*1200*/  DFMA R32, R20, R18, R32 ;  /* 0x000000121420722b */ /* 0x000fd40000000020 */
[----:B------:R-:W-:-:S05]  /*1210*/  FFMA R0, RZ, 2.125, R33 ;  /* 0x40080000ff007823 */ /* 0x000fca0000000021 */
[----:B------:R-:W-:-:S13]  /*1220*/  FSETP.GT.AND P0, PT, |R0|, 1.469367938527859385e-39, PT ;  /* 0x001000000000780b */ /* 0x000fda0003f04200 */
[----:B------:R-:W-:Y:S05]  /*1230*/  @P0 BRA P1, `(.L_x_19) ;  /* 0x0000000000180947 */ /* 0x000fea0000800000 */
[----:B------:R-:W-:Y:S01]  /*1240*/  IMAD.MOV.U32 R0, RZ, RZ, R16 ;  /* 0x000000ffff007224 */ /* 0x000fe200078e0010 */
[----:B------:R-:W-:Y:S01]  /*1250*/  MOV R32, 0x1290 ;  /* 0x0000129000207802 */ /* 0x000fe20000000f00 */
[----:B------:R-:W-:Y:S02]  /*1260*/  IMAD.MOV.U32 R35, RZ, RZ, R17 ;  /* 0x000000ffff237224 */ /* 0x000fe400078e0011 */
[----:B------:R-:W-:-:S07]  /*1270*/  IMAD.MOV.U32 R33, RZ, RZ, 0x40080000 ;  /* 0x40080000ff217424 */ /* 0x000fce00078e00ff */
[----:B------:R-:W-:Y:S05]  /*1280*/  CALL.REL.NOINC `($__internal_1_$__cuda_sm20_div_rn_f64_full) ;  /* 0x0000006c00007944 */ /* 0x000fea0003c00000 */
[----:B------:R-:W-:-:S07]  /*1290*/  IMAD.MOV.U32 R32, RZ, RZ, R0 ;  /* 0x000000ffff207224 */ /* 0x000fce00078e0000 */
.L_x_19:
[----:B------:R-:W-:Y:S05]  /*12a0*/  BSYNC.RECONVERGENT B0 ;  /* 0x0000000000007941 */ /* 0x000fea0003800200 */
.L_x_18:
        /* <DEDUP_REMOVED lines=15> */
[----:B------:R-:W-:-:S05]  /*13a0*/  FFMA R0, RZ, 2.375, R15 ;  /* 0x40180000ff007823 */ /* 0x000fca000000000f */
[----:B------:R-:W-:-:S13]  /*13b0*/  FSETP.GT.AND P0, PT, |R0|, 1.469367938527859385e-39, PT ;  /* 0x001000000000780b */ /* 0x000fda0003f04200 */
[----:B------:R-:W-:Y:S05]  /*13c0*/  @P0 BRA P1, `(.L_x_21) ;  /* 0x00000000001c0947 */ /* 0x000fea0000800000 */
[----:B------:R-:W-:Y:S01]  /*13d0*/  IMAD.MOV.U32 R0, RZ, RZ, R22 ;  /* 0x000000ffff007224 */ /* 0x000fe200078e0016 */
[----:B------:R-:W-:Y:S01]  /*13e0*/  MOV R32, 0x1420 ;  /* 0x0000142000207802 */ /* 0x000fe20000000f00 */
[----:B------:R-:W-:Y:S02]  /*13f0*/  IMAD.MOV.U32 R35, RZ, RZ, R23 ;  /* 0x000000ffff237224 */ /* 0x000fe400078e0017 */
[----:B------:R-:W-:-:S07]  /*1400*/  IMAD.MOV.U32 R33, RZ, RZ, 0x40180000 ;  /* 0x40180000ff217424 */ /* 0x000fce00078e00ff */
[----:B------:R-:W-:Y:S05]  /*1410*/  CALL.REL.NOINC `($__internal_1_$__cuda_sm20_div_rn_f64_full) ;  /* 0x00000068009c7944 */ /* 0x000fea0003c00000 */
[----:B------:R-:W-:Y:S02]  /*1420*/  IMAD.MOV.U32 R14, RZ, RZ, R0 ;  /* 0x000000ffff0e7224 */ /* 0x000fe400078e0000 */
[----:B------:R-:W-:-:S07]  /*1430*/  IMAD.MOV.U32 R15, RZ, RZ, R33 ;  /* 0x000000ffff0f7224 */ /* 0x000fce00078e0021 */
.L_x_21:
[----:B------:R-:W-:Y:S05]  /*1440*/  BSYNC.RECONVERGENT B0 ;  /* 0x0000000000007941 */ /* 0x000fea0003800200 */
.L_x_20:
[----:B------:R-:W-:Y:S01]  /*1450*/  ISETP.GE.AND P0, PT, R2, 0x1, PT ;  /* 0x000000010200780c */ /* 0x000fe20003f06270 */
[----:B------:R-:W-:Y:S01]  /*1460*/  BSSY.RECONVERGENT B0, `(.L_x_22) ;  /* 0x0000104000007945 */ /* 0x000fe20003800200 */
[----:B------:R-:W-:-:S11]  /*1470*/  DADD R14, R12, R14 ;  /* 0x000000000c0e7229 */ /* 0x000fd6000000000e */
[----:B------:R-:W-:Y:S05]  /*1480*/  @!P0 BRA `(.L_x_23) ;  /* 0x0000001000048947 */ /* 0x000fea0003800000 */
[----:B------:R-:W-:Y:S01]  /*1490*/  IMAD.MOV R2, RZ, RZ, -R2 ;  /* 0x000000ffff027224 */ /* 0x000fe200078e0a02 */
[----:B------:R-:W-:-:S07]  /*14a0*/  CS2R R26, SRZ ;  /* 0x00000000001a7805 */ /* 0x000fce000001ff00 */
.L_x_43:
[----:B------:R-:W-:Y:S01]  /*14b0*/  DFMA R18, R26, -UR10, R10 ;  /* 0x8000000a1a127c2b */ /* 0x000fe2000800000a */
[----:B------:R-:W-:Y:S01]  /*14c0*/  MOV R16, 0x47ae147b ;  /* 0x47ae147b00107802 */ /* 0x000fe20000000f00 */
[----:B------:R-:W-:Y:S01]  /*14d0*/  IMAD.MOV.U32 R17, RZ, RZ, 0x40107ae1 ;  /* 0x40107ae1ff117424 */ /* 0x000fe200078e00ff */
[----:B------:R-:W-:Y:S01]  /*14e0*/  UMOV UR14, 0x6a7ef9db ;  /* 0x6a7ef9db000e7882 */ /* 0x000fe20000000000 */
[----:B------:R-:W-:Y:S01]  /*14f0*/  UMOV UR15, 0x3fa374bc ;  /* 0x3fa374bc000f7882 */ /* 0x000fe20000000000 */
[----:B------:R-:W-:Y:S01]  /*1500*/  VIADD R2, R2, 0x1 ;  /* 0x0000000102027836 */ /* 0x000fe20000000000 */
[----:B------:R-:W-:Y:S01]  /*1510*/  BSSY.RECONVERGENT B1, `(.L_x_24) ;  /* 0x0000008000017945 */ /* 0x000fe20003800200 */
[----:B------:R-:W-:Y:S01]  /*1520*/  MOV R0, 0x1590 ;  /* 0x0000159000007802 */ /* 0x000fe20000000f00 */
[----:B------:R-:W-:Y:S02]  /*1530*/  DADD R12, R6, R18 ;  /* 0x00000000060c7229 */ /* 0x000fe40000000012 */
[----:B------:R-:W-:-:S06]  /*1540*/  ISETP.NE.AND P1, PT, R2, RZ, PT ;  /* 0x000000ff0200720c */ /* 0x000fcc0003f25270 */
[----:B------:R-:W-:-:S10]  /*1550*/  DFMA R12, R12, UR14, -R16 ;  /* 0x0000000e0c0c7c2b */ /* 0x000fd40008000810 */
[----:B------:R-:W-:Y:S02]  /*1560*/  IMAD.MOV.U32 R50, RZ, RZ, R12 ;  /* 0x000000ffff327224 */ /* 0x000fe400078e000c */
[----:B------:R-:W-:-:S07]  /*1570*/  IMAD.MOV.U32 R51, RZ, RZ, R13 ;  /* 0x000000ffff337224 */ /* 0x000fce00078e000d */
[----:B------:R-:W-:Y:S05]  /*1580*/  CALL.REL.NOINC `($_Z6MiddlePdS_$__internal_accurate_pow) ;  /* 0x0000006c00d07944 */ /* 0x000fea0003c00000 */
[----:B------:R-:W-:Y:S05]  /*1590*/  BSYNC.RECONVERGENT B1 ;  /* 0x0000000000017941 */ /* 0x000fea0003800200 */
.L_x_24:
[----:B------:R-:W-:Y:S01]  /*15a0*/  DADD R16, R12, 10 ;  /* 0x402400000c107429 */ /* 0x000fe20000000000 */
[----:B------:R-:W-:Y:S01]  /*15b0*/  BSSY.RECONVERGENT B1, `(.L_x_25) ;  /* 0x000000c000017945 */ /* 0x000fe20003800200 */
[----:B------:R-:W-:-:S08]  /*15c0*/  DSETP.GE.AND P0, PT, R18, UR12, PT ;  /* 0x0000000c12007e2a */ /* 0x000fd0000bf06000 */
        /* <DEDUP_REMOVED lines=10> */
.L_x_26:
[----:B------:R-:W-:Y:S05]  /*1670*/  BSYNC.RECONVERGENT B1 ;  /* 0x0000000000017941 */ /* 0x000fea0003800200 */
.L_x_25:
[----:B------:R-:W-:Y:S01]  /*1680*/  UMOV UR14, 0xd2f1a9fc ;  /* 0xd2f1a9fc000e7882 */ /* 0x000fe20000000000 */
[----:B------:R-:W-:Y:S01]  /*1690*/  UMOV UR15, 0x3f40624d ;  /* 0x3f40624d000f7882 */ /* 0x000fe20000000000 */
[----:B------:R-:W-:Y:S01]  /*16a0*/  FSEL R17, RZ, 1.875, !P0 ;  /* 0x3ff00000ff117808 */ /* 0x000fe20004000000 */
[----:B------:R-:W-:Y:S01]  /*16b0*/  DADD R34, R34, UR14 ;  /* 0x0000000e22227e29 */ /* 0x000fe20008000000 */
[----:B------:R-:W-:Y:S01]  /*16c0*/  IMAD.MOV.U32 R16, RZ, RZ, RZ ;  /* 0x000000ffff107224 */ /* 0x000fe200078e00ff */
[----:B------:R-:W-:Y:S01]  /*16d0*/  MOV R20, UR10 ;  /* 0x0000000a00147c02 */ /* 0x000fe20008000f00 */
[----:B------:R-:W-:Y:S01]  /*16e0*/  IMAD.U32 R21, RZ, RZ, UR11 ;  /* 0x0000000bff157e24 */ /* 0x000fe2000f8e00ff */
[----:B------:R-:W-:Y:S01]  /*16f0*/  DSETP.NEU.AND P2, PT, R12, RZ, PT ;  /* 0x000000ff0c00722a */ /* 0x000fe20003f4d000 */
[----:B------:R-:W-:Y:S01]  /*1700*/  UMOV UR14, 0x9999999a ;  /* 0x9999999a000e7882 */ /* 0x000fe20000000000 */
[----:B------:R-:W-:Y:S01]  /*1710*/  UMOV UR15, 0x3fa99999 ;  /* 0x3fa99999000f7882 */ /* 0x000fe20000000000 */
[----:B------:R-:W-:Y:S01]  /*1720*/  DADD R12, RZ, -R14 ;  /* 0x00000000ff0c7229 */ /* 0x000fe2000000080e */
[----:B------:R-:W-:Y:S01]  /*1730*/  BSSY.RECONVERGENT B1, `(.L_x_27) ;  /* 0x0000012000017945 */ /* 0x000fe20003800200 */
[----:B------:R-:W-:Y:S01]  /*1740*/  DFMA R16, R14, UR14, -R16 ;  /* 0x0000000e0e107c2b */ /* 0x000fe20008000810 */
[----:B------:R-:W-:Y:S01]  /*1750*/  FSEL R22, R34, 1526726.625, P2 ;  /* 0x49ba5e3522167808 */ /* 0x000fe20001000000 */
[----:B------:R-:W-:Y:S01]  /*1760*/  DFMA R20, R20, -0.5, R18 ;  /* 0xbfe000001414782b */ /* 0x000fe20000000012 */
[----:B------:R-:W-:Y:S01]  /*1770*/  FSEL R23, R35, 1.8750624656677246094, P2 ;  /* 0x3ff0020c23177808 */ /* 0x000fe20001000000 */
[----:B------:R-:W-:Y:S01]  /*1780*/  UMOV UR14, 0x6a7ef9db ;  /* 0x6a7ef9db000e7882 */ /* 0x000fe20000000000 */
[----:B------:R-:W-:Y:S01]  /*1790*/  UMOV UR15, 0x3fa374bc ;  /* 0x3fa374bc000f7882 */ /* 0x000fe20000000000 */
[----:B------:R-:W-:-:S03]  /*17a0*/  MOV R0, 0x1850 ;  /* 0x0000185000007802 */ /* 0x000fc60000000f00 */
[----:B------:R-:W-:Y:S02]  /*17b0*/  DFMA R12, -R12, R22, R16 ;  /* 0x000000160c0c722b */ /* 0x000fe40000000110 */
[----:B------:R-:W-:Y:S01]  /*17c0*/  DADD R16, R6, R20 ;  /* 0x0000000006107229 */ /* 0x000fe20000000014 */
[----:B------:R-:W-:Y:S02]  /*17d0*/  IMAD.MOV.U32 R22, RZ, RZ, 0x47ae147b ;  /* 0x47ae147bff167424 */ /* 0x000fe400078e00ff */
[----:B------:R-:W-:-:S03]  /*17e0*/  IMAD.MOV.U32 R23, RZ, RZ, 0x40107ae1 ;  /* 0x40107ae1ff177424 */ /* 0x000fc600078e00ff */
[----:B------:R-:W-:-:S03]  /*17f0*/  DMUL R24, R12, -UR10 ;  /* 0x8000000a0c187c28 */ /* 0x000fc60008000000 */
[----:B------:R-:W-:-:S05]  /*1800*/  DFMA R12, R16, UR14, -R22 ;  /* 0x0000000e100c7c2b */ /* 0x000fca0008000816 */
[----:B------:R-:W-:-:S05]  /*1810*/  DFMA R16, R24, 0.5, R14 ;  /* 0x3fe000001810782b */ /* 0x000fca000000000e */
[----:B------:R-:W-:Y:S01]  /*1820*/  IMAD.MOV.U32 R50, RZ, RZ, R12 ;  /* 0x000000ffff327224 */ /* 0x000fe200078e000c */
[----:B------:R-:W-:-:S07]  /*1830*/  MOV R51, R13 ;  /* 0x0000000d00337202 */ /* 0x000fce0000000f00 */
[----:B------:R-:W-:Y:S05]  /*1840*/  CALL.REL.NOINC `($_Z6MiddlePdS_$__internal_accurate_pow) ;  /* 0x0000006c00207944 */ /* 0x000fea0003c00000 */
[----:B------:R-:W-:Y:S05]  /*1850*/  BSYNC.RECONVERGENT B1 ;  /* 0x0000000000017941 */ /* 0x000fea0003800200 */
.L_x_27:
[----:B------:R-:W-:Y:S01]  /*1860*/  DADD R22, R12, 10 ;  /* 0x402400000c167429 */ /* 0x000fe20000000000 */
[----:B------:R-:W-:Y:S01]  /*1870*/  BSSY.RECONVERGENT B1, `(.L_x_28) ;  /* 0x0000012000017945 */ /* 0x000fe20003800200 */
[----:B------:R-:W-:Y:S01]  /*1880*/  DSETP.GE.AND P0, PT, R20, UR12, PT ;  /* 0x0000000c14007e2a */ /* 0x000fe2000bf06000 */
[----:B------:R-:W-:Y:S02]  /*1890*/  IMAD.MOV.U32 R30, RZ, RZ, -0x2d0e5604 ;  /* 0xd2f1a9fcff1e7424 */ /* 0x000fe400078e00ff */
[----:B------:R-:W-:Y:S02]  /*18a0*/  IMAD.MOV.U32 R31, RZ, RZ, 0x3f40624d ;  /* 0x3f40624dff1f7424 */ /* 0x000fe400078e00ff */
[----:B------:R-:W-:Y:S02]  /*18b0*/  IMAD.MOV.U32 R20, RZ, RZ, R34 ;  /* 0x000000ffff147224 */ /* 0x000fe400078e0022 */
[----:B------:R-:W-:Y:S01]  /*18c0*/  IMAD.MOV.U32 R21, RZ, RZ, R35 ;  /* 0x000000ffff157224 */ /* 0x000fe200078e0023 */
[----:B------:R-:W-:-:S04]  /*18d0*/  LOP3.LUT R22, R23, 0x7ff00000, RZ, 0xc0, !PT ;  /* 0x7ff0000017167812 */ /* 0x000fc800078ec0ff */
[----:B------:R-:W-:-:S13]  /*18e0*/  ISETP.NE.AND P4, PT, R22, 0x7ff00000, PT ;  /* 0x7ff000001600780c */ /* 0x000fda0003f85270 */
[----:B------:R-:W-:Y:S05]  /*18f0*/  @P4 BRA `(.L_x_29) ;  /* 0x0000000000244947 */ /* 0x000fea0003800000 */
[----:B------:R-:W-:-:S14]  /*1900*/  DSETP.NAN.AND P2, PT, R12, R12, PT ;  /* 0x0000000c0c00722a */ /* 0x000fdc0003f48000 */
[----:B------:R-:W-:Y:S01]  /*1910*/  @P2 DADD R20, R12, 10 ;  /* 0x402400000c142429 */ /* 0x000fe20000000000 */
[----:B------:R-:W-:Y:S10]  /*1920*/  @P2 BRA `(.L_x_29) ;  /* 0x0000000000182947 */ /* 0x000ff40003800000 */
[----:B------:R-:W-:Y:S01]  /*1930*/  DSETP.NEU.AND P2, PT, |R12|, +INF , PT ;  /* 0x7ff000000c00742a */ /* 0x000fe20003f4d200 */
[----:B------:R-:W-:Y:S01]  /*1940*/  IMAD.MOV.U32 R20, RZ, RZ, R34 ;  /* 0x000000ffff147224 */ /* 0x000fe200078e0022 */
[----:B------:R-:W-:-:S12]  /*1950*/  MOV R21, R35 ;  /* 0x0000002300157202 */ /* 0x000fd80000000f00 */
[----:B------:R-:W-:Y:S01]  /*1960*/  @!P2 ISETP.GE.AND P3, PT, R13, RZ, PT ;  /* 0x000000ff0d00a20c */ /* 0x000fe20003f66270 */
[----:B------:R-:W-:-:S03]  /*1970*/  @!P2 IMAD.MOV.U32 R20, RZ, RZ, RZ ;  /* 0x000000ffff14a224 */ /* 0x000fc600078e00ff */
[----:B------:R-:W-:-:S09]  /*1980*/  @!P2 SEL R21, RZ, 0x7ff00000, !P3 ;  /* 0x7ff00000ff15a807 */ /* 0x000fd20005800000 */
.L_x_29:
[----:B------:R-:W-:Y:S05]  /*1990*/  BSYNC.RECONVERGENT B1 ;  /* 0x0000000000017941 */ /* 0x000fea0003800200 */
.L_x_28:
[----:B------:R-:W-:Y:S01]  /*19a0*/  DADD R22, R20, R30 ;  /* 0x0000000014167229 */ /* 0x000fe2000000001e */
[----:B------:R-:W-:Y:S01]  /*19b0*/  IMAD.MOV.U32 R32, RZ, RZ, -0x66666666 ;  /* 0x9999999aff207424 */ /* 0x000fe200078e00ff */
[----:B------:R-:W-:Y:S01]  /*19c0*/  FSEL R29, RZ, 1.875, !P0 ;  /* 0x3ff00000ff1d7808 */ /* 0x000fe20004000000 */
[----:B------:R-:W-:Y:S01]  /*19d0*/  IMAD.MOV.U32 R33, RZ, RZ, 0x3fa99999 ;  /* 0x3fa99999ff217424 */ /* 0x000fe200078e00ff */
[----:B------:R-:W-:Y:S01]  /*19e0*/  DSETP.NEU.AND P0, PT, R12, RZ, PT ;  /* 0x000000ff0c00722a */ /* 0x000fe20003f0d000 */
[----:B------:R-:W-:Y:S01]  /*19f0*/  IMAD.MOV.U32 R28, RZ, RZ, RZ ;  /* 0x000000ffff1c7224 */ /* 0x000fe200078e00ff */
[----:B------:R-:W-:Y:S01]  /*1a00*/  DADD R20, RZ, -R16 ;  /* 0x00000000ff147229 */ /* 0x000fe20000000810 */
[----:B------:R-:W-:Y:S03]  /*1a10*/  BSSY.RECONVERGENT B1, `(.L_x_30) ;  /* 0x000000e000017945 */ /* 0x000fe60003800200 */
[----:B------:R-:W-:Y:S01]  /*1a20*/  FSEL R22, R22, 1526726.625, P0 ;  /* 0x49ba5e3516167808 */ /* 0x000fe20000000000 */
[----:B------:R-:W-:Y:S01]  /*1a30*/  DFMA R16, R16, R32, -R28 ;  /* 0x000000201010722b */ /* 0x000fe2000000081c */
[----:B------:R-:W-:-:S07]  /*1a40*/  FSEL R23, R23, 1.8750624656677246094, P0 ;  /* 0x3ff0020c17177808 */ /* 0x000fce0000000000 */
[----:B------:R-:W-:-:S08]  /*1a50*/  DFMA R16, -R20, R22, R16 ;  /* 0x000000161410722b */ /* 0x000fd00000000110 */
[----:B------:R-:W-:Y:S01]  /*1a60*/  DMUL R22, R16, -UR10 ;  /* 0x8000000a10167c28 */ /* 0x000fe20008000000 */
        /* <DEDUP_REMOVED lines=8> */
.L_x_31:
[----:B------:R-:W-:Y:S05]  /*1af0*/  BSYNC.RECONVERGENT B1 ;  /* 0x0000000000017941 */ /* 0x000fea0003800200 */
.L_x_30:
[----:B------:R-:W-:Y:S01]  /*1b00*/  DFMA R12, R22, 0.5, R14 ;  /* 0x3fe00000160c782b */ /* 0x000fe2000000000e */
[----:B------:R-:W-:Y:S01]  /*1b10*/  UMOV UR14, 0x6a7ef9db ;  /* 0x6a7ef9db000e7882 */ /* 0x000fe20000000000 */
[----:B------:R-:W-:Y:S01]  /*1b20*/  DADD R34, R34, R30 ;  /* 0x0000000022227229 */ /* 0x000fe2000000001e */
[----:B------:R-:W-:Y:S01]  /*1b30*/  UMOV UR15, 0x3fa374bc ;  /* 0x3fa374bc000f7882 */ /* 0x000fe20000000000 */
[----:B------:R-:W-:Y:S01]  /*1b40*/  DADD R18, R18, -UR10 ;  /* 0x8000000a12127e29 */ /* 0x000fe20008000000 */
[----:B------:R-:W-:Y:S01]  /*1b50*/  BSSY.RECONVERGENT B1, `(.L_x_32) ;  /* 0x0000010000017945 */ /* 0x000fe20003800200 */
[----:B------:R-:W-:Y:S02]  /*1b60*/  MOV R0, 0x1c50 ;  /* 0x00001c5000007802 */ /* 0x000fe40000000f00 */
[----:B------:R-:W-:Y:S02]  /*1b70*/  DFMA R16, R12, R32, -R28 ;  /* 0x000000200c10722b */ /* 0x000fe4000000081c */
[----:B------:R-:W-:Y:S01]  /*1b80*/  DADD R12, RZ, -R12 ;  /* 0x00000000ff0c7229 */ /* 0x000fe2000000080c */
[----:B------:R-:W-:Y:S01]  /*1b90*/  MOV R28, 0x47ae147b ;  /* 0x47ae147b001c7802 */ /* 0x000fe20000000f00 */
[----:B------:R-:W-:Y:S01]  /*1ba0*/  IMAD.MOV.U32 R29, RZ, RZ, 0x40107ae1 ;  /* 0x40107ae1ff1d7424 */ /* 0x000fe200078e00ff */
[----:B------:R-:W-:-:S02]  /*1bb0*/  FSEL R20, R34, 1526726.625, P0 ;  /* 0x49ba5e3522147808 */ /* 0x000fc40000000000 */
[----:B------:R-:W-:-:S06]  /*1bc0*/  FSEL R21, R35, 1.8750624656677246094, P0 ;  /* 0x3ff0020c23157808 */ /* 0x000fcc0000000000 */
[----:B------:R-:W-:Y:S02]  /*1bd0*/  DFMA R12, -R12, R20, R16 ;  /* 0x000000140c0c722b */ /* 0x000fe40000000110 */
[----:B------:R-:W-:-:S06]  /*1be0*/  DADD R16, R6, R18 ;  /* 0x0000000006107229 */ /* 0x000fcc0000000012 */
[----:B------:R-:W-:Y:S02]  /*1bf0*/  DMUL R20, R12, -UR10 ;  /* 0x8000000a0c147c28 */ /* 0x000fe40008000000 */
[----:B------:R-:W-:-:S06]  /*1c00*/  DFMA R12, R16, UR14, -R28 ;  /* 0x0000000e100c7c2b */ /* 0x000fcc000800081c */
[----:B------:R-:W-:-:S04]  /*1c10*/  DADD R16, R20, R14 ;  /* 0x0000000014107229 */ /* 0x000fc8000000000e */
[----:B------:R-:W-:Y:S02]  /*1c20*/  IMAD.MOV.U32 R50, RZ, RZ, R12 ;  /* 0x000000ffff327224 */ /* 0x000fe400078e000c */
[----:B------:R-:W-:-:S07]  /*1c30*/  IMAD.MOV.U32 R51, RZ, RZ, R13 ;  /* 0x000000ffff337224 */ /* 0x000fce00078e000d */
[----:B------:R-:W-:Y:S05]  /*1c40*/  CALL.REL.NOINC `($_Z6MiddlePdS_$__internal_accurate_pow) ;  /* 0x0000006800207944 */ /* 0x000fea0003c00000 */
[----:B------:R-:W-:Y:S05]  /*1c50*/  BSYNC.RECONVERGENT B1 ;  /* 0x0000000000017941 */ /* 0x000fea0003800200 */
.L_x_32:
[----:B------:R-:W0:Y:S01]  /*1c60*/  MUFU.RCP64H R29, 6 ;  /* 0x40180000001d7908 */ /* 0x000e220000001800 */
[----:B------:R-:W-:Y:S01]  /*1c70*/  IMAD.MOV.U32 R30, RZ, RZ, 0x0 ;  /* 0x00000000ff1e7424 */ /* 0x000fe200078e00ff */
[----:B------:R-:W-:Y:S01]  /*1c80*/  MOV R28, 0x1 ;  /* 0x00000001001c7802 */ /* 0x000fe20000000f00 */
[----:B------:R-:W-:Y:S01]  /*1c90*/  IMAD.MOV.U32 R31, RZ, RZ, 0x40180000 ;  /* 0x40180000ff1f7424 */ /* 0x000fe200078e00ff */
[----:B------:R-:W-:Y:S01]  /*1ca0*/  BSSY.RECONVERGENT B1, `(.L_x_33) ;  /* 0x0000013000017945 */ /* 0x000fe20003800200 */
[----:B------:R-:W-:-:S04]  /*1cb0*/  DSETP.GE.AND P0, PT, R18, UR12, PT ;  /* 0x0000000c12007e2a */ /* 0x000fc8000bf06000 */
        /* <DEDUP_REMOVED lines=17> */
.L_x_34:
[----:B------:R-:W-:Y:S05]  /*1dd0*/  BSYNC.RECONVERGENT B1 ;  /* 0x0000000000017941 */ /* 0x000fea0003800200 */
.L_x_33:
        /* <DEDUP_REMOVED lines=12> */
[----:B------:R-:W-:Y:S01]  /*1ea0*/  BSSY.RECONVERGENT B2, `(.L_x_35) ;  /* 0x000000f000027945 */ /* 0x000fe20003800200 */
[----:B------:R-:W-:Y:S01]  /*1eb0*/  DADD R16, RZ, -R16 ;  /* 0x00000000ff107229 */ /* 0x000fe20000000810 */
[----:B------:R-:W-:-:S02]  /*1ec0*/  FSEL R18, R34, 1526726.625, P0 ;  /* 0x49ba5e3522127808 */ /* 0x000fc40000000000 */
[----:B------:R-:W-:Y:S02]  /*1ed0*/  FSEL R19, R35, 1.8750624656677246094, P0 ;  /* 0x3ff0020c23137808 */ /* 0x000fe40000000000 */
[----:B------:R-:W-:-:S04]  /*1ee0*/  FFMA R0, RZ, 2.375, R33 ;  /* 0x40180000ff007823 */ /* 0x000fc80000000021 */
[----:B------:R-:W-:Y:S01]  /*1ef0*/  DFMA R12, -R16, R18, R12 ;  /* 0x00000012100c722b */ /* 0x000fe2000000010c */
[----:B------:R-:W-:-:S07]  /*1f00*/  FSETP.GT.AND P0, PT, |R0|, 1.469367938527859385e-39, PT ;  /* 0x001000000000780b */ /* 0x000fce0003f04200 */
[----:B------:R-:W-:-:S06]  /*1f10*/  DMUL R12, R12, -UR10 ;  /* 0x8000000a0c0c7c28 */ /* 0x000fcc0008000000 */
[----:B------:R-:W-:Y:S05]  /*1f20*/  @P0 BRA P2, `(.L_x_36) ;  /* 0x0000000000180947 */ /* 0x000fea0001000000 */
[----:B------:R-:W-:Y:S01]  /*1f30*/  IMAD.MOV.U32 R0, RZ, RZ, R24 ;  /* 0x000000ffff007224 */ /* 0x000fe200078e0018 */
[----:B------:R-:W-:Y:S01]  /*1f40*/  MOV R32, 0x1f80 ;  /* 0x00001f8000207802 */ /* 0x000fe20000000f00 */
[----:B------:R-:W-:Y:S02]  /*1f50*/  IMAD.MOV.U32 R35, RZ, RZ, R25 ;  /* 0x000000ffff237224 */ /* 0x000fe400078e0019 */
[----:B------:R-:W-:-:S07]  /*1f60*/  IMAD.MOV.U32 R33, RZ, RZ, 0x40180000 ;  /* 0x40180000ff217424 */ /* 0x000fce00078e00ff */
[----:B------:R-:W-:Y:S05]  /*1f70*/  CALL.REL.NOINC `($__internal_1_$__cuda_sm20_div_rn_f64_full) ;  /* 0x0000005c00c47944 */ /* 0x000fea0003c00000 */
[----:B------:R-:W-:-:S07]  /*1f80*/  MOV R32, R0 ;  /* 0x0000000000207202 */ /* 0x000fce0000000f00 */
.L_x_36:
[----:B------:R-:W-:Y:S05]  /*1f90*/  BSYNC.RECONVERGENT B2 ;  /* 0x0000000000027941 */ /* 0x000fea0003800200 */
.L_x_35:
[----:B------:R-:W0:Y:S01]  /*1fa0*/  MUFU.RCP64H R17, 3 ;  /* 0x4008000000117908 */ /* 0x000e220000001800 */
[----:B------:R-:W-:Y:S01]  /*1fb0*/  IMAD.MOV.U32 R18, RZ, RZ, 0x0 ;  /* 0x00000000ff127424 */ /* 0x000fe200078e00ff */
[----:B------:R-:W-:Y:S01]  /*1fc0*/  FSETP.GEU.AND P2, PT, |R23|, 6.5827683646048100446e-37, PT ;  /* 0x036000001700780b */ /* 0x000fe20003f4e200 */
[----:B------:R-:W-:Y:S01]  /*1fd0*/  IMAD.MOV.U32 R19, RZ, RZ, 0x40080000 ;  /* 0x40080000ff137424 */ /* 0x000fe200078e00ff */
[----:B------:R-:W-:Y:S01]  /*1fe0*/  BSSY.RECONVERGENT B2, `(.L_x_37) ;  /* 0x0000015000027945 */ /* 0x000fe20003800200 */
[----:B------:R-:W-:Y:S01]  /*1ff0*/  IMAD.MOV.U32 R16, RZ, RZ, 0x1 ;  /* 0x00000001ff107424 */ /* 0x000fe200078e00ff */
[----:B------:R-:W-:-:S05]  /*2000*/  DADD R14, R32, R14 ;  /* 0x00000000200e7229 */ /* 0x000fca000000000e */
        /* <DEDUP_REMOVED lines=13> */
[----:B------:R-:W-:Y:S01]  /*20e0*/  IMAD.MOV.U32 R35, RZ, RZ, R23 ;  /* 0x000000ffff237224 */ /* 0x000fe200078e0017 */
[----:B------:R-:W-:-:S07]  /*20f0*/  MOV R32, 0x2110 ;  /* 0x0000211000207802 */ /* 0x000fce0000000f00 */
[----:B------:R-:W-:Y:S05]  /*2100*/  CALL.REL.NOINC `($__internal_1_$__cuda_sm20_div_rn_f64_full) ;  /* 0x0000005c00607944 */ /* 0x000fea0003c00000 */
[----:B------:R-:W-:Y:S02]  /*2110*/  IMAD.MOV.U32 R16, RZ, RZ, R0 ;  /* 0x000000ffff107224 */ /* 0x000fe400078e0000 */
[----:B------:R-:W-:-:S07]  /*2120*/  IMAD.MOV.U32 R17, RZ, RZ, R33 ;  /* 0x000000ffff117224 */ /* 0x000fce00078e0021 */
.L_x_38:
[----:B------:R-:W-:Y:S05]  /*2130*/  BSYNC.RECONVERGENT B2 ;  /* 0x0000000000027941 */ /* 0x000fea0003800200 */
.L_x_37:
        /* <DEDUP_REMOVED lines=23> */
[----:B------:R-:W-:-:S07]  /*22b0*/  IMAD.MOV.U32 R32, RZ, RZ, R0 ;  /* 0x000000ffff207224 */ /* 0x000fce00078e0000 */
.L_x_40:
[----:B------:R-:W-:Y:S05]  /*22c0*/  BSYNC.RECONVERGENT B2 ;  /* 0x0000000000027941 */ /* 0x000fea0003800200 */
.L_x_39:
        /* <DEDUP_REMOVED lines=25> */
.L_x_42:
[----:B------:R-:W-:Y:S05]  /*2460*/  BSYNC.RECONVERGENT B2 ;  /* 0x0000000000027941 */ /* 0x000fea0003800200 */
.L_x_41:
[----:B------:R-:W-:Y:S02]  /*2470*/  DADD R14, R14, R16 ;  /* 0x000000000e0e7229 */ /* 0x000fe40000000010 */
[----:B------:R-:W-:Y:S01]  /*2480*/  DADD R26, R26, 1 ;  /* 0x3ff000001a1a7429 */ /* 0x000fe20000000000 */
[----:B------:R-:W-:Y:S10]  /*2490*/  @P1 BRA `(.L_x_43) ;  /* 0xfffffff000041947 */ /* 0x000ff4000383ffff */
.L_x_23:
[----:B------:R-:W-:Y:S05]  /*24a0*/  BSYNC.RECONVERGENT B0 ;  /* 0x0000000000007941 */ /* 0x000fea0003800200 */
.L_x_22:
[----:B------:R-:W0:Y:S01]  /*24b0*/  MUFU.RCP64H R13, 3062.5 ;  /* 0x40a7ed00000d7908 */ /* 0x000e220000001800 */
[----:B------:R-:W-:Y:S01]  /*24c0*/  HFMA2 R12, -RZ, RZ, 0, 5.9604644775390625e-08 ;  /* 0x00000001ff0c7431 */ /* 0x000fe200000001ff */
[----:B------:R-:W-:Y:S01]  /*24d0*/  MOV R18, 0x0 ;  /* 0x0000000000127802 */ /* 0x000fe20000000f00 */
[----:B------:R-:W-:Y:S02]  /*24e0*/  IMAD.MOV.U32 R19, RZ, RZ, 0x40a7ed00 ;  /* 0x40a7ed00ff137424 */ /* 0x000fe400078e00ff */
[----:B------:R-:W-:Y:S02]  /*24f0*/  IMAD.U32 R2, RZ, RZ, UR8 ;  /* 0x00000008ff027e24 */ /* 0x000fe4000f8e00ff */
[----:B------:R-:W-:Y:S02]  /*2500*/  IMAD.U32 R3, RZ, RZ, UR9 ;  /* 0x00000009ff037e24 */ /* 0x000fe4000f8e00ff */
[----:B------:R-:W-:Y:S02]  /*2510*/  IMAD.U32 R10, RZ, RZ, UR8 ;  /* 0x00000008ff0a7e24 */ /* 0x000fe4000f8e00ff */
[----:B------:R-:W-:-:S02]  /*2520*/  IMAD.U32 R11, RZ, RZ, UR9 ;  /* 0x00000009ff0b7e24 */ /* 0x000fc4000f8e00ff */
[----:B------:R-:W-:Y:S01]  /*2530*/  DADD R2, -R2, 15 ;  /* 0x402e000002027429 */ /* 0x000fe20000000100 */
[----:B------:R-:W-:Y:S01]  /*2540*/  IMAD.MOV.U32 R0, RZ, RZ, RZ ;  /* 0x000000ffff007224 */ /* 0x000fe200078e00ff */
[----:B0-----:R-:W-:Y:S02]  /*2550*/  DFMA R16, R12, -R18, 1 ;  /* 0x3ff000000c10742b */ /* 0x001fe40000000812 */
[----:B------:R-:W-:-:S06]  /*2560*/  DADD R10, R10, -120 ;  /* 0xc05e00000a0a7429 */ /* 0x000fcc0000000000 */
[----:B------:R-:W-:Y:S02]  /*2570*/  DFMA R16, R16, R16, R16 ;  /* 0x000000101010722b */ /* 0x000fe40000000010 */
[----:B------:R-:W-:-:S06]  /*2580*/  DMUL R2, R2, R10 ;  /* 0x0000000a02027228 */ /* 0x000fcc0000000000 */
[----:B------:R-:W-:Y:S02]  /*2590*/  DFMA R16, R12, R16, R12 ;  /* 0x000000100c10722b */ /* 0x000fe4000000000c */
[----:B------:R-:W-:Y:S02]  /*25a0*/  DSETP.MAX.AND P0, P1, RZ, R2, PT ;  /* 0x00000002ff00722a */ /* 0x000fe4000390f000 */
[----:B------:R-:W-:Y:S02]  /*25b0*/  IMAD.MOV.U32 R13, RZ, RZ, R3 ;  /* 0x000000ffff0d7224 */ /* 0x000fe400078e0003 */
[----:B------:R-:W-:Y:S02]  /*25c0*/  IMAD.MOV.U32 R5, RZ, RZ, R2 ;  /* 0x000000ffff057224 */ /* 0x000fe400078e0002 */
[----:B------:R-:W-:Y:S01]  /*25d0*/  DFMA R10, R16, -R18, 1 ;  /* 0x3ff00000100a742b */ /* 0x000fe20000000812 */
[----:B------:R-:W-:-:S07]  /*25e0*/  FSEL R19, R0, R13, P0 ;  /* 0x0000000d00137208 */ /* 0x000fce0000000000 */
[----:B------:R-:W-:Y:S01]  /*25f0*/  DFMA R2, R16, R10, R16 ;  /* 0x0000000a1002722b */ /* 0x000fe20000000010 */
[----:B------:R-:W-:Y:S01]  /*2600*/  @P1 LOP3.LUT R19, R13, 0x80000, RZ, 0xfc, !PT ;  /* 0x000800000d131812 */ /* 0x000fe200078efcff */
[----:B------:R-:W-:-:S04]  /*2610*/  IMAD.MOV.U32 R10, RZ, RZ, RZ ;  /* 0x000000ffff0a7224 */ /* 0x000fc800078e00ff */
[----:B------:R-:W-:Y:S01]  /*2620*/  IMAD.MOV.U32 R11, RZ, RZ, R19 ;  /* 0x000000ffff0b7224 */ /* 0x000fe200078e0013 */
[----:B------:R-:W-:-:S04]  /*2630*/  SEL R10, R10, R5, P0 ;  /* 0x000000050a0a7207 */ /* 0x000fc80000000000 */
[----:B------:R-:W-:Y:S02]  /*2640*/  FSETP.GEU.AND P1, PT, |R11|, 6.5827683646048100446e-37, PT ;  /* 0x036000000b00780b */ /* 0x000fe40003f2e200 */
[----:B------:R-:W-:-:S08]  /*2650*/  DMUL R12, R10, R2 ;  /* 0x000000020a0c7228 */ /* 0x000fd00000000000 */
[----:B------:R-:W-:-:S08]  /*2660*/  DFMA R16, R12, -3062.5, R10 ;  /* 0xc0a7ed000c10782b */ /* 0x000fd0000000000a */
[----:B------:R-:W-:-:S10]  /*2670*/  DFMA R2, R2, R16, R12 ;  /* 0x000000100202722b */ /* 0x000fd4000000000c */
[----:B------:R-:W-:-:S05]  /*2680*/  FFMA R0, RZ, 5.2476806640625, R3 ;  /* 0x40a7ed00ff007823 */ /* 0x000fca0000000003 */
        /* <DEDUP_REMOVED lines=9> */
.L_x_44:
[----:B------:R-:W-:Y:S01]  /*2720*/  DSETP.GE.AND P0, PT, R6, 120, PT ;  /* 0x405e00000600742a */ /* 0x000fe20003f06000 */
[----:B------:R-:W-:Y:S01]  /*2730*/  BSSY.RECONVERGENT B0, `(.L_x_45) ;  /* 0x0000048000007945 */ /* 0x000fe20003800200 */
[----:B------:R-:W-:-:S04]  /*2740*/  CS2R R16, SRZ ;  /* 0x0000000000107805 */ /* 0x000fc8000001ff00 */
[----:B------:R-:W-:-:S14]  /*2750*/  DSETP.LE.OR P0, PT, R6, RZ, P0 ;  /* 0x000000ff0600722a */ /* 0x000fdc0000703400 */
[----:B------:R-:W-:Y:S05]  /*2760*/  @P0 BRA `(.L_x_46) ;  /* 0x0000000400100947 */ /* 0x000fea0003800000 */
[----:B------:R-:W-:Y:S01]  /*2770*/  DADD R12, -R6, UR8 ;  /* 0x00000008060c7e29 */ /* 0x000fe20008000100 */
[----:B------:R-:W-:Y:S01]  /*2780*/  UMOV UR14, 0x1c71c71c ;  /* 0x1c71c71c000e7882 */ /* 0x000fe20000000000 */
[----:B------:R-:W-:Y:S01]  /*2790*/  UMOV UR15, 0x3fac71c7 ;  /* 0x3fac71c7000f7882 */ /* 0x000fe20000000000 */
[----:B------:R-:W-:Y:S05]  /*27a0*/  BSSY.RECONVERGENT B1, `(.L_x_47) ;  /* 0x000003d000017945 */ /* 0x000fea0003800200 */
[----:B------:R-:W-:Y:S01]  /*27b0*/  DMUL R16, R12, R12 ;  /* 0x0000000c0c107228 */ /* 0x000fe20000000000 */
[----:B------:R-:W-:Y:S01]  /*27c0*/  IMAD.MOV.U32 R12, RZ, RZ, 0x652b82fe ;  /* 0x652b82feff0c7424 */ /* 0x000fe200078e00ff */
[----:B------:R-:W-:-:S06]  /*27d0*/  MOV R13, 0x3ff71547 ;  /* 0x3ff71547000d7802 */ /* 0x000fcc0000000f00 */
[----:B------:R-:W-:Y:S01]  /*27e0*/  DMUL R16, R16, -UR14 ;  /* 0x8000000e10107c28 */ /* 0x000fe20008000000 */
[----:B------:R-:W-:Y:S01]  /*27f0*/  UMOV UR14, 0xfefa39ef ;  /* 0xfefa39ef000e7882 */ /* 0x000fe20000000000 */
[----:B------:R-:W-:-:S06]  /*2800*/  UMOV UR15, 0x3fe62e42 ;  /* 0x3fe62e42000f7882 */ /* 0x000fcc0000000000 */
[----:B------:R-:W-:Y:S02]  /*2810*/  DFMA R12, R16, R12, 6.75539944105574400000e+15 ;  /* 0x43380000100c742b */ /* 0x000fe4000000000c */
[----:B------:R-:W-:-:S06]  /*2820*/  FSETP.GEU.AND P0, PT, |R17|, 4.1917929649353027344, PT ;  /* 0x4086232b1100780b */ /* 0x000fcc0003f0e200 */
[----:B------:R-:W-:-:S08]  /*2830*/  DADD R18, R12, -6.75539944105574400000e+15 ;  /* 0xc33800000c127429 */ /* 0x000fd00000000000 */
[----:B------:R-:W-:Y:S01]  /*2840*/  DFMA R20, R18, -UR14, R16 ;  /* 0x8000000e12147c2b */ /* 0x000fe20008000010 */
[----:B------:R-:W-:Y:S01]  /*2850*/  UMOV UR14, 0x3b39803f ;  /* 0x3b39803f000e7882 */ /* 0x000fe20000000000 */
[----:B------:R-:W-:-:S06]  /*2860*/  UMOV UR15, 0x3c7abc9e ;  /* 0x3c7abc9e000f7882 */ /* 0x000fcc0000000000 */
[----:B------:R-:W-:Y:S01]  /*2870*/  DFMA R20, R18, -UR14, R20 ;  /* 0x8000000e12147c2b */ /* 0x000fe20008000014 */
[----:B------:R-:W-:Y:S01]  /*2880*/  UMOV UR14, 0x69ce2bdf ;  /* 0x69ce2bdf000e7882 */ /* 0x000fe20000000000 */
[----:B------:R-:W-:Y:S01]  /*2890*/  IMAD.MOV.U32 R18, RZ, RZ, -0x35dec16 ;  /* 0xfca213eaff127424 */ /* 0x000fe200078e00ff */
[----:B------:R-:W-:Y:S01]  /*28a0*/  UMOV UR15, 0x3e5ade15 ;  /* 0x3e5ade15000f7882 */ /* 0x000fe20000000000 */
[----:B------:R-:W-:-:S06]  /*28b0*/  IMAD.MOV.U32 R19, RZ, RZ, 0x3e928af3 ;  /* 0x3e928af3ff137424 */ /* 0x000fcc00078e00ff */
[----:B------:R-:W-:Y:S01]  /*28c0*/  DFMA R18, R20, UR14, R18 ;  /* 0x0000000e14127c2b */ /* 0x000fe20008000012 */
[----:B------:R-:W-:Y:S01]  /*28d0*/  UMOV UR14, 0x62401315 ;  /* 0x62401315000e7882 */ /* 0x000fe20000000000 */
[----:B------:R-:W-:-:S06]  /*28e0*/  UMOV UR15, 0x3ec71dee ;  /* 0x3ec71dee000f7882 */ /* 0x000fcc0000000000 */
[----:B------:R-:W-:Y:S01]  /*28f0*/  DFMA R18, R20, R18, UR14 ;  /* 0x0000000e14127e2b */ /* 0x000fe20008000012 */
        /* <DEDUP_REMOVED lines=20> */
[----:B------:R-:W-:-:S08]  /*2a40*/  DFMA R18, R20, R18, UR14 ;  /* 0x0000000e14127e2b */ /* 0x000fd00008000012 */
[----:B------:R-:W-:-:S08]  /*2a50*/  DFMA R18, R20, R18, 1 ;  /* 0x3ff000001412742b */ /* 0x000fd00000000012 */
[----:B------:R-:W-:-:S10]  /*2a60*/  DFMA R20, R20, R18, 1 ;  /* 0x3ff000001414742b */ /* 0x000fd40000000012 */
[----:B------:R-:W-:Y:S02]  /*2a70*/  IMAD R19, R12, 0x100000, R21 ;  /* 0x001000000c137824 */ /* 0x000fe400078e0215 */
[----:B------:R-:W-:Y:S01]  /*2a80*/  IMAD.MOV.U32 R18, RZ, RZ, R20 ;  /* 0x000000ffff127224 */ /* 0x000fe200078e0014 */
[----:B------:R-:W-:Y:S06]  /*2a90*/  @!P0 BRA `(.L_x_48) ;  /* 0x0000000000348947 */ /* 0x000fec0003800000 */
[----:B------:R-:W-:Y:S01]  /*2aa0*/  FSETP.GEU.AND P1, PT, |R17|, 4.2275390625, PT ;  /* 0x408748001100780b */ /* 0x000fe20003f2e200 */
[C---:B------:R-:W-:Y:S02]  /*2ab0*/  DADD R18, R16.reuse, +INF ;  /* 0x7ff0000010127429 */ /* 0x040fe40000000000 */
[----:B------:R-:W-:-:S08]  /*2ac0*/  DSETP.GEU.AND P0, PT, R16, RZ, PT ;  /* 0x000000ff1000722a */ /* 0x000fd00003f0e000 */
[----:B------:R-:W-:Y:S02]  /*2ad0*/  FSEL R18, R18, RZ, P0 ;  /* 0x000000ff12127208 */ /* 0x000fe40000000000 */
[----:B------:R-:W-:Y:S01]  /*2ae0*/  @!P1 LEA.HI R0, R12, R12, RZ, 0x1 ;  /* 0x0000000c0c009211 */ /* 0x000fe200078f08ff */
[----:B------:R-:W-:Y:S01]  /*2af0*/  @!P1 IMAD.MOV.U32 R16, RZ, RZ, RZ ;  /* 0x000000ffff109224 */ /* 0x000fe200078e00ff */
[----:B------:R-:W-:Y:S02]  /*2b00*/  FSEL R19, R19, RZ, P0 ;  /* 0x000000ff13137208 */ /* 0x000fe40000000000 */
[----:B------:R-:W-:-:S05]  /*2b10*/  @!P1 SHF.R.S32.HI R13, RZ, 0x1, R0 ;  /* 0x00000001ff0d9819 */ /* 0x000fca0000011400 */
[----:B------:R-:W-:Y:S01]  /*2b20*/  @!P1 IMAD.IADD R12, R12, 0x1, -R13 ;  /* 0x000000010c0c9824 */ /* 0x000fe200078e0a0d */
[----:B------:R-:W-:-:S04]  /*2b30*/  @!P1 LEA R13, R13, R21, 0x14 ;  /* 0x000000150d0d9211 */ /* 0x000fc800078ea0ff */
[----:B------:R-:W-:Y:S01]  /*2b40*/  @!P1 LEA R17, R12, 0x3ff00000, 0x14 ;  /* 0x3ff000000c119811 */ /* 0x000fe200078ea0ff */
[----:B------:R-:W-:-:S06]  /*2b50*/  @!P1 IMAD.MOV.U32 R12, RZ, RZ, R20 ;  /* 0x000000ffff0c9224 */ /* 0x000fcc00078e0014 */
[----:B------:R-:W-:-:S11]  /*2b60*/  @!P1 DMUL R18, R12, R16 ;  /* 0x000000100c129228 */ /* 0x000fd60000000000 */
.L_x_48:
[----:B------:R-:W-:Y:S05]  /*2b70*/  BSYNC.RECONVERGENT B1 ;  /* 0x0000000000017941 */ /* 0x000fea0003800200 */
.L_x_47:
[----:B------:R-:W-:Y:S01]  /*2b80*/  UMOV UR14, 0x77e2cee1 ;  /* 0x77e2cee1000e7882 */ /* 0x000fe20000000000 */
[----:B------:R-:W-:Y:S02]  /*2b90*/  UMOV UR15, 0x3fc10583 ;  /* 0x3fc10583000f7882 */ /* 0x000fe40000000000 */
[----:B------:R-:W-:-:S11]  /*2ba0*/  DMUL R16, R18, UR14 ;  /* 0x0000000e12107c28 */ /* 0x000fd60008000000 */
.L_x_46:
[----:B------:R-:W-:Y:S05]  /*2bb0*/  BSYNC.RECONVERGENT B0 ;  /* 0x0000000000007941 */ /* 0x000fea0003800200 */
.L_x_45:
[----:B------:R-:W0:Y:S01]  /*2bc0*/  LDCU.64 UR14, c[0x3][0x28] ;  /* 0x00c00500ff0e77ac */ /* 0x000e220008000a00 */
[----:B------:R-:W-:Y:S01]  /*2bd0*/  DFMA R12, -R8, 0.5, R6 ;  /* 0x3fe00000080c782b */ /* 0x000fe20000000106 */
[----:B------:R-:W-:Y:S01]  /*2be0*/  IMAD.MOV.U32 R26, RZ, RZ, 0x47ae147b ;  /* 0x47ae147bff1a7424 */ /* 0x000fe200078e00ff */
[----:B------:R-:W-:Y:S01]  /*2bf0*/  DMUL R20, R16, R2 ;  /* 0x0000000210147228 */ /* 0x000fe20000000000 */
[----:B------:R-:W-:Y:S01]  /*2c00*/  IMAD.MOV.U32 R27, RZ, RZ, 0x40107ae1 ;  /* 0x40107ae1ff1b7424 */ /* 0x000fe200078e00ff */
[----:B------:R-:W-:Y:S01]  /*2c10*/  BSSY.RECONVERGENT B0, `(.L_x_49) ;  /* 0x000000f000007945 */ /* 0x000fe20003800200 */
[----:B------:R-:W-:-:S03]  /*2c20*/  MOV R0, 0x2d00 ;  /* 0x00002d0000007802 */ /* 0x000fc60000000f00 */
[----:B------:R-:W-:Y:S02]  /*2c30*/  DADD R18, -R12, 120 ;  /* 0x405e00000c127429 */ /* 0x000fe40000000100 */
[----:B------:R-:W-:-:S06]  /*2c40*/  DMUL R14, R20, R14 ;  /* 0x0000000e140e7228 */ /* 0x000fcc0000000000 */
[----:B------:R-:W-:Y:S02]  /*2c50*/  DADD R24, R12, R18 ;  /* 0x000000000c187229 */ /* 0x000fe40000000012 */
[----:B0-----:R-:W-:Y:S01]  /*2c60*/  DMUL R22, R18, UR14 ;  /* 0x0000000e12167c28 */ /* 0x001fe20008000000 */
[----:B------:R-:W-:Y:S01]  /*2c70*/  UMOV UR14, 0x6a7ef9db ;  /* 0x6a7ef9db000e7882 */ /* 0x000fe20000000000 */
[----:B------:R-:W-:-:S04]  /*2c80*/  UMOV UR15, 0x3fa374bc ;  /* 0x3fa374bc000f7882 */ /* 0x000fc80000000000 */
[----:B------:R-:W0:Y:S01]  /*2c90*/  F2I.F64.FLOOR R5, R22 ;  /* 0x0000001600057311 */ /* 0x000e220000305100 */
[----:B------:R-:W-:-:S10]  /*2ca0*/  DFMA R16, R24, UR14, -R26 ;  /* 0x0000000e18107c2b */ /* 0x000fd4000800081a */
[----:B------:R-:W-:Y:S01]  /*2cb0*/  IMAD.MOV.U32 R50, RZ, RZ, R16 ;  /* 0x000000ffff327224 */ /* 0x000fe200078e0010 */
[----:B------:R-:W-:Y:S01]  /*2cc0*/  MOV R51, R17 ;  /* 0x0000001100337202 */ /* 0x000fe20000000f00 */
[----:B0-----:R-:W0:Y:S02]  /*2cd0*/  I2F.F64 R28, R5 ;  /* 0x00000005001c7312 */ /* 0x001e240000201c00 */
[----:B0-----:R-:W-:-:S11]  /*2ce0*/  DFMA R28, R28, UR10, -R18 ;  /* 0x0000000a1c1c7c2b */ /* 0x001fd60008000812 */
[----:B------:R-:W-:Y:S05]  /*2cf0*/  CALL.REL.NOINC `($_Z6MiddlePdS_$__internal_accurate_pow) ;  /* 0x0000005400f47944 */ /* 0x000fea0003c00000 */
[----:B------:R-:W-:Y:S05]  /*2d00*/  BSYNC.RECONVERGENT B0 ;  /* 0x0000000000007941 */ /* 0x000fea0003800200 */
.L_x_49:
        /* <DEDUP_REMOVED lines=12> */
.L_x_51:
[----:B------:R-:W-:Y:S05]  /*2dd0*/  BSYNC.RECONVERGENT B0 ;  /* 0x0000000000007941 */ /* 0x000fea0003800200 */
.L_x_50:
[----:B------:R-:W-:Y:S01]  /*2de0*/  UMOV UR14, 0xd2f1a9fc ;  /* 0xd2f1a9fc000e7882 */ /* 0x000fe20000000000 */
[----:B------:R-:W-:Y:S01]  /*2df0*/  UMOV UR15, 0x3f40624d ;  /* 0x3f40624d000f7882 */ /* 0x000fe20000000000 */
[----:B------:R-:W-:Y:S01]  /*2e00*/  DSETP.GE.AND P0, PT, R18, UR12, PT ;  /* 0x0000000c12007e2a */ /* 0x000fe2000bf06000 */
[----:B------:R-:W-:Y:S01]  /*2e10*/  IMAD.MOV.U32 R26, RZ, RZ, RZ ;  /* 0x000000ffff1a7224 */ /* 0x000fe200078e00ff */
        /* <DEDUP_REMOVED lines=18> */
[----:B------:R-:W-:Y:S01]  /*2f40*/  IMAD.MOV.U32 R50, RZ, RZ, R16 ;  /* 0x000000ffff327224 */ /* 0x000fe200078e0010 */
[----:B------:R-:W-:-:S07]  /*2f50*/  MOV R51, R17 ;  /* 0x0000001100337202 */ /* 0x000fce0000000f00 */
[----:B------:R-:W-:Y:S05]  /*2f60*/  CALL.REL.NOINC `($_Z6MiddlePdS_$__internal_accurate_pow) ;  /* 0x0000005400587944 */ /* 0x000fea0003c00000 */
[----:B------:R-:W-:Y:S05]  /*2f70*/  BSYNC.RECONVERGENT B0 ;  /* 0x0000000000007941 */ /* 0x000fea0003800200 */
.L_x_52:
        /* <DEDUP_REMOVED lines=14> */
[----:B------:R-:W-:Y:S02]  /*3060*/  IMAD.MOV.U32 R22, RZ, RZ, R34 ;  /* 0x000000ffff167224 */ /* 0x000fe400078e0022 */
[----:B------:R-:W-:-:S11]  /*3070*/  IMAD.MOV.U32 R23, RZ, RZ, R35 ;  /* 0x000000ffff177224 */ /* 0x000fd600078e0023 */
[----:B------:R-:W-:Y:S01]  /*3080*/  @!P1 ISETP.GE.AND P2, PT, R17, RZ, PT ;  /* 0x000000ff1100920c */ /* 0x000fe20003f46270 */
[----:B------:R-:W-:-:S03]  /*3090*/  @!P1 IMAD.MOV.U32 R22, RZ, RZ, RZ ;  /* 0x000000ffff169224 */ /* 0x000fc600078e00ff */
[----:B------:R-:W-:-:S09]  /*30a0*/  @!P1 SEL R23, RZ, 0x7ff00000, !P2 ;  /* 0x7ff00000ff179807 */ /* 0x000fd20005000000 */
.L_x_54:
[----:B------:R-:W-:Y:S05]  /*30b0*/  BSYNC.RECONVERGENT B0 ;  /* 0x0000000000007941 */ /* 0x000fea0003800200 */
.L_x_53:
[----:B------:R-:W-:Y:S01]  /*30c0*/  DADD R24, R22, UR14 ;  /* 0x0000000e16187e29 */ /* 0x000fe20008000000 */
[----:B------:R-:W-:Y:S01]  /*30d0*/  FSEL R31, RZ, 1.875, !P0 ;  /* 0x3ff00000ff1f7808 */ /* 0x000fe20004000000 */
[----:B------:R-:W-:Y:S01]  /*30e0*/  DSETP.NEU.AND P0, PT, R16, RZ, PT ;  /* 0x000000ff1000722a */ /* 0x000fe20003f0d000 */
[----:B------:R-:W-:Y:S01]  /*30f0*/  MOV R30, RZ ;  /* 0x000000ff001e7202 */ /* 0x000fe20000000f00 */
[----:B------:R-:W-:Y:S01]  /*3100*/  UMOV UR16, 0x9999999a ;  /* 0x9999999a00107882 */ /* 0x000fe20000000000 */
[----:B------:R-:W-:Y:S01]  /*3110*/  UMOV UR17, 0x3fa99999 ;  /* 0x3fa9999900117882 */ /* 0x000fe20000000000 */
[----:B------:R-:W-:Y:S01]  /*3120*/  DADD R22, RZ, -R20 ;  /* 0x00000000ff167229 */ /* 0x000fe20000000814 */
[----:B------:R-:W-:Y:S02]  /*3130*/  BSSY.RECONVERGENT B0, `(.L_x_55) ;  /* 0x000000e000007945 */ /* 0x000fe40003800200 */
[----:B------:R-:W-:Y:S01]  /*3140*/  DFMA R20, R20, UR16, -R30 ;  /* 0x0000001014147c2b */ /* 0x000fe2000800081e */
        /* <DEDUP_REMOVED lines=12> */
.L_x_56:
[----:B------:R-:W-:Y:S05]  /*3210*/  BSYNC.RECONVERGENT B0 ;  /* 0x0000000000007941 */ /* 0x000fea0003800200 */
.L_x_55:
[----:B------:R-:W-:Y:S01]  /*3220*/  DADD R34, R34, UR14 ;  /* 0x0000000e22227e29 */ /* 0x000fe20008000000 */
[----:B------:R-:W-:Y:S01]  /*3230*/  UMOV UR14, 0x6a7ef9db ;  /* 0x6a7ef9db000e7882 */ /* 0x000fe20000000000 */
[----:B------:R-:W-:Y:S01]  /*3240*/  DFMA R22, R24, 0.5, RZ ;  /* 0x3fe000001816782b */ /* 0x000fe200000000ff */
[----:B------:R-:W-:Y:S01]  /*3250*/  UMOV UR15, 0x3fa374bc ;  /* 0x3fa374bc000f7882 */ /* 0x000fe20000000000 */
[----:B------:R-:W-:Y:S01]  /*3260*/  DADD R16, R18, R28 ;  /* 0x0000000012107229 */ /* 0x000fe2000000001c */
[----:B------:R-:W-:Y:S01]  /*3270*/  BSSY.RECONVERGENT B0, `(.L_x_57) ;  /* 0x0000010000007945 */ /* 0x000fe20003800200 */
[----:B------:R-:W-:-:S04]  /*3280*/  MOV R0, 0x3370 ;  /* 0x0000337000007802 */ /* 0x000fc80000000f00 */
[----:B------:R-:W-:Y:S02]  /*3290*/  DFMA R20, R22, UR16, -R30 ;  /* 0x0000001016147c2b */ /* 0x000fe4000800081e */
[----:B------:R-:W-:Y:S01]  /*32a0*/  DADD R18, RZ, -R22 ;  /* 0x00000000ff127229 */ /* 0x000fe20000000816 */
[----:B------:R-:W-:Y:S01]  /*32b0*/  IMAD.MOV.U32 R30, RZ, RZ, 0x47ae147b ;  /* 0x47ae147bff1e7424 */ /* 0x000fe200078e00ff */
[----:B------:R-:W-:Y:S01]  /*32c0*/  FSEL R22, R34, 1526726.625, P0 ;  /* 0x49ba5e3522167808 */ /* 0x000fe20000000000 */
[----:B------:R-:W-:Y:S01]  /*32d0*/  IMAD.MOV.U32 R31, RZ, RZ, 0x40107ae1 ;  /* 0x40107ae1ff1f7424 */ /* 0x000fe200078e00ff */
[----:B------:R-:W-:-:S06]  /*32e0*/  FSEL R23, R35, 1.8750624656677246094, P0 ;  /* 0x3ff0020c23177808 */ /* 0x000fcc0000000000 */
[----:B------:R-:W-:Y:S02]  /*32f0*/  DFMA R18, -R18, R22, R20 ;  /* 0x000000161212722b */ /* 0x000fe40000000114 */
[----:B------:R-:W-:-:S06]  /*3300*/  DADD R20, R12, R16 ;  /* 0x000000000c147229 */ /* 0x000fcc0000000010 */
[----:B------:R-:W-:Y:S02]  /*3310*/  DMUL R22, R28, R18 ;  /* 0x000000121c167228 */ /* 0x000fe40000000000 */
[----:B------:R-:W-:-:S06]  /*3320*/  DFMA R18, R20, UR14, -R30 ;  /* 0x0000000e14127c2b */ /* 0x000fcc000800081e */
[----:B------:R-:W-:-:S04]  /*3330*/  DADD R20, RZ, R22 ;  /* 0x00000000ff147229 */ /* 0x000fc80000000016 */
[----:B------:R-:W-:Y:S02]  /*3340*/  IMAD.MOV.U32 R50, RZ, RZ, R18 ;  /* 0x000000ffff327224 */ /* 0x000fe400078e0012 */
[----:B------:R-:W-:-:S07]  /*3350*/  IMAD.MOV.U32 R51, RZ, RZ, R19 ;  /* 0x000000ffff337224 */ /* 0x000fce00078e0013 */
[----:B------:R-:W-:Y:S05]  /*3360*/  CALL.REL.NOINC `($_Z6MiddlePdS_$__internal_accurate_pow) ;  /* 0x0000005000587944 */ /* 0x000fea0003c00000 */
[----:B------:R-:W-:Y:S05]  /*3370*/  BSYNC.RECONVERGENT B0 ;  /* 0x0000000000007941 */ /* 0x000fea0003800200 */
.L_x_57:
[----:B------:R-:W0:Y:S01]  /*3380*/  MUFU.RCP64H R31, 6 ;  /* 0x40180000001f7908 */ /* 0x000e220000001800 */
[----:B------:R-:W-:Y:S01]  /*3390*/  MOV R32, 0x0 ;  /* 0x0000000000207802 */ /* 0x000fe20000000f00 */
[----:B------:R-:W-:Y:S01]  /*33a0*/  IMAD.MOV.U32 R33, RZ, RZ, 0x40180000 ;  /* 0x40180000ff217424 */ /* 0x000fe200078e00ff */
[----:B------:R-:W-:Y:S01]  /*33b0*/  BSSY.RECONVERGENT B0, `(.L_x_58) ;  /* 0x0000014000007945 */ /* 0x000fe20003800200 */
[----:B------:R-:W-:Y:S01]  /*33c0*/  IMAD.MOV.U32 R30, RZ, RZ, 0x1 ;  /* 0x00000001ff1e7424 */ /* 0x000fe200078e00ff */
[----:B------:R-:W-:-:S05]  /*33d0*/  DSETP.GE.AND P0, PT, R16, UR12, PT ;  /* 0x0000000c10007e2a */ /* 0x000fca000bf06000 */
        /* <DEDUP_REMOVED lines=17> */
.L_x_59:
[----:B------:R-:W-:Y:S05]  /*34f0*/  BSYNC.RECONVERGENT B0 ;  /* 0x0000000000007941 */ /* 0x000fea0003800200 */
.L_x_58:
        /* <DEDUP_REMOVED lines=19> */
[----:B------:R-:W-:-:S06]  /*3630*/  DMUL R28, R28, R18 ;  /* 0x000000121c1c7228 */ /* 0x000fcc0000000000 */
[----:B------:R-:W-:Y:S05]  /*3640*/  @P0 BRA P1, `(.L_x_61) ;  /* 0x0000000000180947 */ /* 0x000fea0000800000 */
[----:B------:R-:W-:Y:S01]  /*3650*/  IMAD.MOV.U32 R0, RZ, RZ, R26 ;  /* 0x000000ffff007224 */ /* 0x000fe200078e001a */
[----:B------:R-:W-:Y:S01]  /*3660*/  MOV R35, R27 ;  /* 0x0000001b00237202 */ /* 0x000fe20000000f00 */
[----:B------:R-:W-:Y:S01]  /*3670*/  IMAD.MOV.U32 R33, RZ, RZ, 0x40180000 ;  /* 0x40180000ff217424 */ /* 0x000fe200078e00ff */
[----:B------:R-:W-:-:S07]  /*3680*/  MOV R32, 0x36a0 ;  /* 0x000036a000207802 */ /* 0x000fce0000000f00 */
[----:B------:R-:W-:Y:S05]  /*3690*/  CALL.REL.NOINC `($__internal_1_$__cuda_sm20_div_rn_f64_full) ;  /* 0x0000004400fc7944 */ /* 0x000fea0003c00000 */
[----:B------:R-:W-:-:S07]  /*36a0*/  IMAD.MOV.U32 R32, RZ, RZ, R0 ;  /* 0x000000ffff207224 */ /* 0x000fce00078e0000 */
.L_x_61:
[----:B------:R-:W-:Y:S05]  /*36b0*/  BSYNC.RECONVERGENT B0 ;  /* 0x0000000000007941 */ /* 0x000fea0003800200 */
.L_x_60:
        /* <DEDUP_REMOVED lines=25> */
.L_x_63:
[----:B------:R-:W-:Y:S05]  /*3850*/  BSYNC.RECONVERGENT B0 ;  /* 0x0000000000007941 */ /* 0x000fea0003800200 */
.L_x_62:
        /* <DEDUP_REMOVED lines=24> */
.L_x_65:
[----:B------:R-:W-:Y:S05]  /*39e0*/  BSYNC.RECONVERGENT B0 ;  /* 0x0000000000007941 */ /* 0x000fea0003800200 */
.L_x_64:
[----:B------:R-:W0:Y:S01]  /*39f0*/  MUFU.RCP64H R21, 6 ;  /* 0x4018000000157908 */ /* 0x000e220000001800 */
[----:B------:R-:W-:Y:S01]  /*3a00*/  MOV R22, 0x0 ;  /* 0x0000000000167802 */ /* 0x000fe20000000f00 */
[----:B------:R-:W-:Y:S01]  /*3a10*/  IMAD.MOV.U32 R23, RZ, RZ, 0x40180000 ;  /* 0x40180000ff177424 */ /* 0x000fe200078e00ff */
[----:B------:R-:W-:Y:S01]  /*3a20*/  FSETP.GEU.AND P1, PT, |R29|, 6.5827683646048100446e-37, PT ;  /* 0x036000001d00780b */ /* 0x000fe20003f2e200 */
[----:B------:R-:W-:Y:S01]  /*3a30*/  IMAD.MOV.U32 R20, RZ, RZ, 0x1 ;  /* 0x00000001ff147424 */ /* 0x000fe200078e00ff */
[----:B------:R-:W-:Y:S01]  /*3a40*/  BSSY.RECONVERGENT B0, `(.L_x_66) ;  /* 0x0000014000007945 */ /* 0x000fe20003800200 */
[----:B------:R-:W-:-:S04]  /*3a50*/  DADD R18, R18, R32 ;  /* 0x0000000012127229 */ /* 0x000fc80000000020 */
        /* <DEDUP_REMOVED lines=16> */
[----:B------:R-:W-:Y:S01]  /*3b60*/  MOV R20, R0 ;  /* 0x0000000000147202 */ /* 0x000fe20000000f00 */
[----:B------:R-:W-:-:S07]  /*3b70*/  IMAD.MOV.U32 R21, RZ, RZ, R33 ;  /* 0x000000ffff157224 */ /* 0x000fce00078e0021 */
.L_x_67:
[----:B------:R-:W-:Y:S05]  /*3b80*/  BSYNC.RECONVERGENT B0 ;  /* 0x0000000000007941 */ /* 0x000fea0003800200 */
.L_x_66:
[----:B------:R-:W-:Y:S01]  /*3b90*/  ISETP.GE.AND P0, PT, R5, 0x1, PT ;  /* 0x000000010500780c */ /* 0x000fe20003f06270 */
[----:B------:R-:W-:Y:S01]  /*3ba0*/  BSSY.RECONVERGENT B0, `(.L_x_68) ;  /* 0x0000104000007945 */ /* 0x000fe20003800200 */
[----:B------:R-:W-:-:S11]  /*3bb0*/  DADD R18, R18, R20 ;  /* 0x0000000012127229 */ /* 0x000fd60000000014 */
[----:B------:R-:W-:Y:S05]  /*3bc0*/  @!P0 BRA `(.L_x_69) ;  /* 0x0000001000048947 */ /* 0x000fea0003800000 */
[----:B------:R-:W-:Y:S01]  /*3bd0*/  IMAD.MOV R5, RZ, RZ, -R5 ;  /* 0x000000ffff057224 */ /* 0x000fe200078e0a05 */
[----:B------:R-:W-:-:S07]  /*3be0*/  CS2R R20, SRZ ;  /* 0x0000000000147805 */ /* 0x000fce000001ff00 */
.L_x_89:
[----:B------:R-:W-:Y:S01]  /*3bf0*/  DFMA R28, R20, -UR10, R16 ;  /* 0x8000000a141c7c2b */ /* 0x000fe20008000010 */
[----:B------:R-:W-:Y:S01]  /*3c00*/  IMAD.MOV.U32 R24, RZ, RZ, 0x47ae147b ;  /* 0x47ae147bff187424 */ /* 0x000fe200078e00ff */
[----:B------:R-:W-:Y:S01]  /*3c10*/  UMOV UR14, 0x6a7ef9db ;  /* 0x6a7ef9db000e7882 */ /* 0x000fe20000000000 */
[----:B------:R-:W-:Y:S01]  /*3c20*/  IMAD.MOV.U32 R25, RZ, RZ, 0x40107ae1 ;  /* 0x40107ae1ff197424 */ /* 0x000fe200078e00ff */
[----:B------:R-:W-:Y:S01]  /*3c30*/  UMOV UR15, 0x3fa374bc ;  /* 0x3fa374bc000f7882 */ /* 0x000fe20000000000 */
[----:B------:R-:W-:Y:S01]  /*3c40*/  VIADD R5, R5, 0x1 ;  /* 0x0000000105057836 */ /* 0x000fe20000000000 */
[----:B------:R-:W-:Y:S01]  /*3c50*/  BSSY.RECONVERGENT B1, `(.L_x_70) ;  /* 0x0000008000017945 */ /* 0x000fe20003800200 */
[----:B------:R-:W-:Y:S01]  /*3c60*/  MOV R0, 0x3cd0 ;  /* 0x00003cd000007802 */ /* 0x000fe20000000f00 */
[----:B------:R-:W-:Y:S02]  /*3c70*/  DADD R22, R12, R28 ;  /* 0x000000000c167229 */ /* 0x000fe4000000001c */
[----:B------:R-:W-:-:S06]  /*3c80*/  ISETP.NE.AND P1, PT, R5, RZ, PT ;  /* 0x000000ff0500720c */ /* 0x000fcc0003f25270 */
[----:B------:R-:W-:-:S10]  /*3c90*/  DFMA R22, R22, UR14, -R24 ;  /* 0x0000000e16167c2b */ /* 0x000fd40008000818 */
[----:B------:R-:W-:Y:S01]  /*3ca0*/  MOV R50, R22 ;  /* 0x0000001600327202 */ /* 0x000fe20000000f00 */
[----:B------:R-:W-:-:S07]  /*3cb0*/  IMAD.MOV.U32 R51, RZ, RZ, R23 ;  /* 0x000000ffff337224 */ /* 0x000fce00078e0017 */
[----:B------:R-:W-:Y:S05]  /*3cc0*/  CALL.REL.NOINC `($_Z6MiddlePdS_$__internal_accurate_pow) ;  /* 0x0000004800007944 */ /* 0x000fea0003c00000 */
[----:B------:R-:W-:Y:S05]  /*3cd0*/  BSYNC.RECONVERGENT B1 ;  /* 0x0000000000017941 */ /* 0x000fea0003800200 */
.L_x_70:
        /* <DEDUP_REMOVED lines=13> */
.L_x_72:
[----:B------:R-:W-:Y:S05]  /*3db0*/  BSYNC.RECONVERGENT B1 ;  /* 0x0000000000017941 */ /* 0x000fea0003800200 */
.L_x_71:
[----:B------:R-:W-:Y:S01]  /*3dc0*/  UMOV UR14, 0xd2f1a9fc ;  /* 0xd2f1a9fc000e7882 */ /* 0x000fe20000000000 */
[----:B------:R-:W-:Y:S01]  /*3dd0*/  UMOV UR15, 0x3f40624d ;  /* 0x3f40624d000f7882 */ /* 0x000fe20000000000 */
[----:B------:R-:W-:Y:S01]  /*3de0*/  FSEL R25, RZ, 1.875, !P0 ;  /* 0x3ff00000ff197808 */ /* 0x000fe20004000000 */
[----:B------:R-:W-:Y:S01]  /*3df0*/  DADD R34, R34, UR14 ;  /* 0x0000000e22227e29 */ /* 0x000fe20008000000 */
[----:B------:R-:W-:Y:S01]  /*3e00*/  IMAD.MOV.U32 R24, RZ, RZ, RZ ;  /* 0x000000ffff187224 */ /* 0x000fe200078e00ff */
[----:B------:R-:W-:Y:S01]  /*3e10*/  DSETP.NEU.AND P2, PT, R22, RZ, PT ;  /* 0x000000ff1600722a */ /* 0x000fe20003f4d000 */
[----:B------:R-:W-:Y:S01]  /*3e20*/  IMAD.U32 R30, RZ, RZ, UR10 ;  /* 0x0000000aff1e7e24 */ /* 0x000fe2000f8e00ff */
[----:B------:R-:W-:Y:S01]  /*3e30*/  UMOV UR14, 0x9999999a ;  /* 0x9999999a000e7882 */ /* 0x000fe20000000000 */
[----:B------:R-:W-:Y:S01]  /*3e40*/  IMAD.U32 R31, RZ, RZ, UR11 ;  /* 0x0000000bff1f7e24 */ /* 0x000fe2000f8e00ff */
[----:B------:R-:W-:Y:S01]  /*3e50*/  UMOV UR15, 0x3fa99999 ;  /* 0x3fa99999000f7882 */ /* 0x000fe20000000000 */
[----:B------:R-:W-:Y:S01]  /*3e60*/  DADD R22, RZ, -R18 ;  /* 0x00000000ff167229 */ /* 0x000fe20000000812 */
[----:B------:R-:W-:Y:S01]  /*3e70*/  BSSY.RECONVERGENT B1, `(.L_x_73) ;  /* 0x0000012000017945 */ /* 0x000fe20003800200 */
[----:B------:R-:W-:Y:S01]  /*3e80*/  DFMA R24, R18, UR14, -R24 ;  /* 0x0000000e12187c2b */ /* 0x000fe20008000818 */
[----:B------:R-:W-:Y:S01]  /*3e90*/  FSEL R26, R34, 1526726.625, P2 ;  /* 0x49ba5e35221a7808 */ /* 0x000fe20001000000 */
[----:B------:R-:W-:Y:S01]  /*3ea0*/  DFMA R30, -R30, 0.5, R28 ;  /* 0x3fe000001e1e782b */ /* 0x000fe2000000011c */
[----:B------:R-:W-:Y:S01]  /*3eb0*/  FSEL R27, R35, 1.8750624656677246094, P2 ;  /* 0x3ff0020c231b7808 */ /* 0x000fe20001000000 */
[----:B------:R-:W-:Y:S01]  /*3ec0*/  UMOV UR14, 0x6a7ef9db ;  /* 0x6a7ef9db000e7882 */ /* 0x000fe20000000000 */
[----:B------:R-:W-:Y:S01]  /*3ed0*/  UMOV UR15, 0x3fa374bc ;  /* 0x3fa374bc000f7882 */ /* 0x000fe20000000000 */
[----:B------:R-:W-:-:S03]  /*3ee0*/  MOV R0, 0x3f90 ;  /* 0x00003f9000007802 */ /* 0x000fc60000000f00 */
[----:B------:R-:W-:Y:S02]  /*3ef0*/  DFMA R22, -R22, R26, R24 ;  /* 0x0000001a1616722b */ /* 0x000fe40000000118 */
[----:B------:R-:W-:Y:S01]  /*3f00*/  DADD R26, R12, R30 ;  /* 0x000000000c1a7229 */ /* 0x000fe2000000001e */
[----:B------:R-:W-:Y:S01]  /*3f10*/  MOV R24, 0x47ae147b ;  /* 0x47ae147b00187802 */ /* 0x000fe20000000f00 */
[----:B------:R-:W-:-:S04]  /*3f20*/  IMAD.MOV.U32 R25, RZ, RZ, 0x40107ae1 ;  /* 0x40107ae1ff197424 */ /* 0x000fc800078e00ff */
[----:B------:R-:W-:Y:S02]  /*3f30*/  DMUL R22, R22, -UR10 ;  /* 0x8000000a16167c28 */ /* 0x000fe40008000000 */
[----:B------:R-:W-:-:S06]  /*3f40*/  DFMA R26, R26, UR14, -R24 ;  /* 0x0000000e1a1a7c2b */ /* 0x000fcc0008000818 */
[----:B------:R-:W-:-:S04]  /*3f50*/  DFMA R24, R22, 0.5, R18 ;  /* 0x3fe000001618782b */ /* 0x000fc80000000012 */
[----:B------:R-:W-:Y:S02]  /*3f60*/  IMAD.MOV.U32 R50, RZ, RZ, R26 ;  /* 0x000000ffff327224 */ /* 0x000fe400078e001a */
[----:B------:R-:W-:-:S07]  /*3f70*/  IMAD.MOV.U32 R51, RZ, RZ, R27 ;  /* 0x000000ffff337224 */ /* 0x000fce00078e001b */
[----:B------:R-:W-:Y:S05]  /*3f80*/  CALL.REL.NOINC `($_Z6MiddlePdS_$__internal_accurate_pow) ;  /* 0x0000004400507944 */ /* 0x000fea0003c00000 */
[----:B------:R-:W-:Y:S05]  /*3f90*/  BSYNC.RECONVERGENT B1 ;  /* 0x0000000000017941 */ /* 0x000fea0003800200 */
.L_x_73:
[----:B------:R-:W-:Y:S01]  /*3fa0*/  DADD R32, R26, 10 ;  /* 0x402400001a207429 */ /* 0x000fe20000000000 */
[----:B------:R-:W-:Y:S01]  /*3fb0*/  BSSY.RECONVERGENT B1, `(.L_x_74) ;  /* 0x0000012000017945 */ /* 0x000fe20003800200 */
[----:B------:R-:W-:Y:S01]  /*3fc0*/  DSETP.GE.AND P0, PT, R30, UR12, PT ;  /* 0x0000000c1e007e2a */ /* 0x000fe2000bf06000 */
[----:B------:R-:W-:Y:S01]  /*3fd0*/  IMAD.MOV.U32 R40, RZ, RZ, -0x2d0e5604 ;  /* 0xd2f1a9fcff287424 */ /* 0x000fe200078e00ff */
[----:B------:R-:W-:Y:S01]  /*3fe0*/  MOV R30, R34 ;  /* 0x00000022001e7202 */ /* 0x000fe20000000f00 */
[----:B------:R-:W-:Y:S02]  /*3ff0*/  IMAD.MOV.U32 R41, RZ, RZ, 0x3f40624d ;  /* 0x3f40624dff297424 */ /* 0x000fe400078e00ff */
        /* <DEDUP_REMOVED lines=13> */
.L_x_75:
[----:B------:R-:W-:Y:S05]  /*40d0*/  BSYNC.RECONVERGENT B1 ;  /* 0x0000000000017941 */ /* 0x000fea0003800200 */
.L_x_74:
[----:B------:R-:W-:Y:S01]  /*40e0*/  DADD R38, R30, R40 ;  /* 0x000000001e267229 */ /* 0x000fe20000000028 */
[----:B------:R-:W-:Y:S01]  /*40f0*/  FSEL R33, RZ, 1.875, !P0 ;  /* 0x3ff00000ff217808 */ /* 0x000fe20004000000 */
[----:B------:R-:W-:Y:S01]  /*4100*/  IMAD.MOV.U32 R30, RZ, RZ, -0x66666666 ;  /* 0x9999999aff1e7424 */ /* 0x000fe200078e00ff */
[----:B------:R-:W-:Y:S01]  /*4110*/  MOV R31, 0x3fa99999 ;  /* 0x3fa99999001f7802 */ /* 0x000fe20000000f00 */
[----:B------:R-:W-:Y:S01]  /*4120*/  IMAD.MOV.U32 R32, RZ, RZ, RZ ;  /* 0x000000ffff207224 */ /* 0x000fe200078e00ff */
[----:B------:R-:W-:Y:S01]  /*4130*/  DSETP.NEU.AND P0, PT, R26, RZ, PT ;  /* 0x000000ff1a00722a */ /* 0x000fe20003f0d000 */
[----:B------:R-:W-:Y:S01]  /*4140*/  BSSY.RECONVERGENT B1, `(.L_x_76) ;  /* 0x000000f000017945 */ /* 0x000fe20003800200 */
[----:B------:R-:W-:-:S03]  /*4150*/  DADD R36, RZ, -R24 ;  /* 0x00000000ff247229 */ /* 0x000fc60000000818 */
[----:B------:R-:W-:Y:S01]  /*4160*/  DFMA R24, R24, R30, -R32 ;  /* 0x0000001e1818722b */ /* 0x000fe20000000820 */
[----:B------:R-:W-:Y:S02]  /*4170*/  FSEL R38, R38, 1526726.625, P0 ;  /* 0x49ba5e3526267808 */ /* 0x000fe40000000000 */
[----:B------:R-:W-:-:S06]  /*4180*/  FSEL R39, R39, 1.8750624656677246094, P0 ;  /* 0x3ff0020c27277808 */ /* 0x000fcc0000000000 */
        /* <DEDUP_REMOVED lines=10> */
.L_x_77:
[----:B------:R-:W-:Y:S05]  /*4230*/  BSYNC.RECONVERGENT B1 ;  /* 0x0000000000017941 */ /* 0x000fea0003800200 */
.L_x_76:
[----:B------:R-:W-:Y:S01]  /*4240*/  DADD R34, R34, R40 ;  /* 0x0000000022227229 */ /* 0x000fe20000000028 */
[----:B------:R-:W-:Y:S01]  /*4250*/  UMOV UR14, 0x6a7ef9db ;  /* 0x6a7ef9db000e7882 */ /* 0x000fe20000000000 */
[----:B------:R-:W-:Y:S01]  /*4260*/  DFMA R36, R24, 0.5, R18 ;  /* 0x3fe000001824782b */ /* 0x000fe20000000012 */
[----:B------:R-:W-:Y:S01]  /*4270*/  UMOV UR15, 0x3fa374bc ;  /* 0x3fa374bc000f7882 */ /* 0x000fe20000000000 */
[----:B------:R-:W-:Y:S01]  /*4280*/  DADD R26, R28, -UR10 ;  /* 0x8000000a1c1a7e29 */ /* 0x000fe20008000000 */
[----:B------:R-:W-:Y:S01]  /*4290*/  BSSY.RECONVERGENT B1, `(.L_x_78) ;  /* 0x0000010000017945 */ /* 0x000fe20003800200 */
[----:B------:R-:W-:-:S04]  /*42a0*/  MOV R0, 0x4390 ;  /* 0x0000439000007802 */ /* 0x000fc80000000f00 */
[----:B------:R-:W-:Y:S02]  /*42b0*/  DFMA R30, R36, R30, -R32 ;  /* 0x0000001e241e722b */ /* 0x000fe40000000820 */
[----:B------:R-:W-:Y:S01]  /*42c0*/  DADD R28, RZ, -R36 ;  /* 0x00000000ff1c7229 */ /* 0x000fe20000000824 */
[----:B------:R-:W-:Y:S02]  /*42d0*/  FSEL R32, R34, 1526726.625, P0 ;  /* 0x49ba5e3522207808 */ /* 0x000fe40000000000 */
[----:B------:R-:W-:-:S06]  /*42e0*/  FSEL R33, R35, 1.8750624656677246094, P0 ;  /* 0x3ff0020c23217808 */ /* 0x000fcc0000000000 */
[----:B------:R-:W-:Y:S02]  /*42f0*/  DFMA R28, -R28, R32, R30 ;  /* 0x000000201c1c722b */ /* 0x000fe4000000011e */
[----:B------:R-:W-:Y:S01]  /*4300*/  DADD R30, R12, R26 ;  /* 0x000000000c1e7229 */ /* 0x000fe2000000001a */
[----:B------:R-:W-:Y:S02]  /*4310*/  IMAD.MOV.U32 R32, RZ, RZ, 0x47ae147b ;  /* 0x47ae147bff207424 */ /* 0x000fe400078e00ff */
[----:B------:R-:W-:-:S03]  /*4320*/  IMAD.MOV.U32 R33, RZ, RZ, 0x40107ae1 ;  /* 0x40107ae1ff217424 */ /* 0x000fc600078e00ff */
[----:B------:R-:W-:-:S03]  /*4330*/  DMUL R28, R28, -UR10 ;  /* 0x8000000a1c1c7c28 */ /* 0x000fc60008000000 */
[----:B------:R-:W-:-:S05]  /*4340*/  DFMA R30, R30, UR14, -R32 ;  /* 0x0000000e1e1e7c2b */ /* 0x000fca0008000820 */
[----:B------:R-:W-:-:S05]  /*4350*/  DADD R32, R28, R18 ;  /* 0x000000001c207229 */ /* 0x000fca0000000012 */
[----:B------:R-:W-:Y:S01]  /*4360*/  IMAD.MOV.U32 R50, RZ, RZ, R30 ;  /* 0x000000ffff327224 */ /* 0x000fe200078e001e */
[----:B------:R-:W-:-:S07]  /*4370*/  MOV R51, R31 ;  /* 0x0000001f00337202 */ /* 0x000fce0000000f00 */
[----:B------:R-:W-:Y:S05]  /*4380*/  CALL.REL.NOINC `($_Z6MiddlePdS_$__internal_accurate_pow) ;  /* 0x0000004000507944 */ /* 0x000fea0003c00000 */
[----:B------:R-:W-:Y:S05]  /*4390*/  BSYNC.RECONVERGENT B1 ;  /* 0x0000000000017941 */ /* 0x000fea0003800200 */
.L_x_78:
[----:B------:R-:W0:Y:S01]  /*43a0*/  MUFU.RCP64H R37, 6 ;  /* 0x4018000000257908 */ /* 0x000e220000001800 */
[----:B------:R-:W-:Y:S01]  /*43b0*/  IMAD.MOV.U32 R40, RZ, RZ, 0x0 ;  /* 0x00000000ff287424 */ /* 0x000fe200078e00ff */
[----:B------:R-:W-:Y:S01]  /*43c0*/  DSETP.GE.AND P0, PT, R26, UR12, PT ;  /* 0x0000000c1a007e2a */ /* 0x000fe2000bf06000 */
[----:B------:R-:W-:Y:S01]  /*43d0*/  IMAD.MOV.U32 R41, RZ, RZ, 0x40180000 ;  /* 0x40180000ff297424 */ /* 0x000fe200078e00ff */
[----:B------:R-:W-:Y:S01]  /*43e0*/  BSSY.RECONVERGENT B1, `(.L_x_79) ;  /* 0x0000013000017945 */ /* 0x000fe20003800200 */
        /* <DEDUP_REMOVED lines=18> */
.L_x_80:
[----:B------:R-:W-:Y:S05]  /*4510*/  BSYNC.RECONVERGENT B1 ;  /* 0x0000000000017941 */ /* 0x000fea0003800200 */
.L_x_79:
[----:B------:R-:W-:Y:S01]  /*4520*/  DFMA R38, R26, -6, R22 ;  /* 0xc01800001a26782b */ /* 0x000fe20000000016 */
[----:B------:R-:W-:Y:S01]  /*4530*/  FSEL R41, RZ, 1.875, !P0 ;  /* 0x3ff00000ff297808 */ /* 0x000fe20004000000 */
[----:B------:R-:W-:Y:S01]  /*4540*/  DSETP.NEU.AND P0, PT, R30, RZ, PT ;  /* 0x000000ff1e00722a */ /* 0x000fe20003f0d000 */
[----:B------:R-:W-:Y:S01]  /*4550*/  UMOV UR14, 0xd2f1a9fc ;  /* 0xd2f1a9fc000e7882 */ /* 0x000fe20000000000 */
[----:B------:R-:W-:Y:S01]  /*4560*/  UMOV UR15, 0x3f40624d ;  /* 0x3f40624d000f7882 */ /* 0x000fe20000000000 */
[----:B------:R-:W-:Y:S01]  /*4570*/  IMAD.MOV.U32 R40, RZ, RZ, RZ ;  /* 0x000000ffff287224 */ /* 0x000fe200078e00ff */
[----:B------:R-:W-:Y:S01]  /*4580*/  DADD R34, R34, UR14 ;  /* 0x0000000e22227e29 */ /* 0x000fe20008000000 */
[----:B------:R-:W-:Y:S01]  /*4590*/  UMOV UR14, 0x9999999a ;  /* 0x9999999a000e7882 */ /* 0x000fe20000000000 */
[----:B------:R-:W-:Y:S01]  /*45a0*/  DFMA R30, R36, R38, R26 ;  /* 0x00000026241e722b */ /* 0x000fe2000000001a */
[----:B------:R-:W-:Y:S01]  /*45b0*/  UMOV UR15, 0x3fa99999 ;  /* 0x3fa99999000f7882 */ /* 0x000fe20000000000 */
[----:B------:R-:W-:Y:S01]  /*45c0*/  FSETP.GEU.AND P2, PT, |R23|, 6.5827683646048100446e-37, PT ;  /* 0x036000001700780b */ /* 0x000fe20003f4e200 */
[----:B------:R-:W-:Y:S01]  /*45d0*/  DFMA R26, R32, UR14, -R40 ;  /* 0x0000000e201a7c2b */ /* 0x000fe20008000828 */
[----:B------:R-:W-:Y:S01]  /*45e0*/  BSSY.RECONVERGENT B2, `(.L_x_81) ;  /* 0x0000010000027945 */ /* 0x000fe20003800200 */
[----:B------:R-:W-:-:S03]  /*45f0*/  DADD R32, RZ, -R32 ;  /* 0x00000000ff207229 */ /* 0x000fc60000000820 */
[----:B------:R-:W-:Y:S02]  /*4600*/  FSEL R34, R34, 1526726.625, P0 ;  /* 0x49ba5e3522227808 */ /* 0x000fe40000000000 */
[----:B------:R-:W-:Y:S01]  /*4610*/  FFMA R0, RZ, 2.375, R31 ;  /* 0x40180000ff007823 */ /* 0x000fe2000000001f */
[----:B------:R-:W-:-:S04]  /*4620*/  FSEL R35, R35, 1.8750624656677246094, P0 ;  /* 0x3ff0020c23237808 */ /* 0x000fc80000000000 */
[----:B------:R-:W-:Y:S02]  /*4630*/  FSETP.GT.AND P0, PT, |R0|, 1.469367938527859385e-39, PT ;  /* 0x001000000000780b */ /* 0x000fe40003f04200 */
[----:B------:R-:W-:-:S08]  /*4640*/  DFMA R26, -R32, R34, R26 ;  /* 0x00000022201a722b */ /* 0x000fd0000000011a */
[----:B------:R-:W-:-:S03]  /*4650*/  DMUL R26, R26, -UR10 ;  /* 0x8000000a1a1a7c28 */ /* 0x000fc60008000000 */
[----:B------:R-:W-:Y:S08]  /*4660*/  @P0 BRA P2, `(.L_x_82) ;  /* 0x00000000001c0947 */ /* 0x000ff00001000000 */
[----:B------:R-:W-:Y:S01]  /*4670*/  MOV R0, R22 ;  /* 0x0000001600007202 */ /* 0x000fe20000000f00 */
[----:B------:R-:W-:Y:S01]  /*4680*/  IMAD.MOV.U32 R35, RZ, RZ, R23 ;  /* 0x000000ffff237224 */ /* 0x000fe200078e0017 */
[----:B------:R-:W-:Y:S01]  /*4690*/  MOV R32, 0x46c0 ;  /* 0x000046c000207802 */ /* 0x000fe20000000f00 */
[----:B------:R-:W-:-:S07]  /*46a0*/  IMAD.MOV.U32 R33, RZ, RZ, 0x40180000 ;  /* 0x40180000ff217424 */ /* 0x000fce00078e00ff */
[----:B------:R-:W-:Y:S05]  /*46b0*/  CALL.REL.NOINC `($__internal_1_$__cuda_sm20_div_rn_f64_full) ;  /* 0x0000003400f47944 */ /* 0x000fea0003c00000 */
[----:B------:R-:W-:Y:S02]  /*46c0*/  IMAD.MOV.U32 R30, RZ, RZ, R0 ;  /* 0x000000ffff1e7224 */ /* 0x000fe400078e0000 */
[----:B------:R-:W-:-:S07]  /*46d0*/  IMAD.MOV.U32 R31, RZ, RZ, R33 ;  /* 0x000000ffff1f7224 */ /* 0x000fce00078e0021 */
.L_x_82:
[----:B------:R-:W-:Y:S05]  /*46e0*/  BSYNC.RECONVERGENT B2 ;  /* 0x0000000000027941 */ /* 0x000fea0003800200 */
.L_x_81:
        /* <DEDUP_REMOVED lines=24> */
.L_x_84:
[----:B------:R-:W-:Y:S05]  /*4870*/  BSYNC.RECONVERGENT B2 ;  /* 0x0000000000027941 */ /* 0x000fea0003800200 */
.L_x_83:
        /* <DEDUP_REMOVED lines=25> */
.L_x_86:
[----:B------:R-:W-:Y:S05]  /*4a10*/  BSYNC.RECONVERGENT B2 ;  /* 0x0000000000027941 */ /* 0x000fea0003800200 */
.L_x_85:
        /* <DEDUP_REMOVED lines=19> */
[----:B------:R-:W-:Y:S01]  /*4b50*/  MOV R35, R27 ;  /* 0x0000001b00237202 */ /* 0x000fe20000000f00 */
[----:B------:R-:W-:Y:S01]  /*4b60*/  IMAD.MOV.U32 R33, RZ, RZ, 0x40180000 ;  /* 0x40180000ff217424 */ /* 0x000fe200078e00ff */
[----:B------:R-:W-:-:S07]  /*4b70*/  MOV R32, 0x4b90 ;  /* 0x00004b9000207802 */ /* 0x000fce0000000f00 */
[----:B------:R-:W-:Y:S05]  /*4b80*/  CALL.REL.NOINC `($__internal_1_$__cuda_sm20_div_rn_f64_full) ;  /* 0x0000003000c07944 */ /* 0x000fea0003c00000 */
[----:B------:R-:W-:-:S07]  /*4b90*/  IMAD.MOV.U32 R32, RZ, RZ, R0 ;  /* 0x000000ffff207224 */ /* 0x000fce00078e0000 */
.L_x_88:
[----:B------:R-:W-:Y:S05]  /*4ba0*/  BSYNC.RECONVERGENT B2 ;  /* 0x0000000000027941 */ /* 0x000fea0003800200 */
.L_x_87:
[----:B------:R-:W-:Y:S02]  /*4bb0*/  DADD R18, R18, R32 ;  /* 0x0000000012127229 */ /* 0x000fe40000000020 */
[----:B------:R-:W-:Y:S01]  /*4bc0*/  DADD R20, R20, 1 ;  /* 0x3ff0000014147429 */ /* 0x000fe20000000000 */
[----:B------:R-:W-:Y:S10]  /*4bd0*/  @P1 BRA `(.L_x_89) ;  /* 0xfffffff000041947 */ /* 0x000ff4000383ffff */
.L_x_69:
[----:B------:R-:W-:Y:S05]  /*4be0*/  BSYNC.RECONVERGENT B0 ;  /* 0x0000000000007941 */ /* 0x000fea0003800200 */
.L_x_68:
        /* <DEDUP_REMOVED lines=8> */
[----:B------:R-:W-:Y:S01]  /*4c70*/  IMAD.MOV.U32 R16, RZ, RZ, 0x652b82fe ;  /* 0x652b82feff107424 */ /* 0x000fe200078e00ff */
[----:B------:R-:W-:Y:S01]  /*4c80*/  BSSY.RECONVERGENT B1, `(.L_x_92) ;  /* 0x000003c000017945 */ /* 0x000fe20003800200 */
[----:B------:R-:W-:-:S03]  /*4c90*/  IMAD.MOV.U32 R17, RZ, RZ, 0x3ff71547 ;  /* 0x3ff71547ff117424 */ /* 0x000fc600078e00ff */
[----:B------:R-:W-:-:S08]  /*4ca0*/  DMUL R12, R12, R12 ;  /* 0x0000000c0c0c7228 */ /* 0x000fd00000000000 */
        /* <DEDUP_REMOVED lines=12> */
[----:B------:R-:W-:Y:S01]  /*4d70*/  MOV R21, 0x3e928af3 ;  /* 0x3e928af300157802 */ /* 0x000fe20000000f00 */
[----:B------:R-:W-:-:S05]  /*4d80*/  UMOV UR15, 0x3e5ade15 ;  /* 0x3e5ade15000f7882 */ /* 0x000fca0000000000 */
        /* <DEDUP_REMOVED lines=35> */
[----:B------:R-:W-:Y:S01]  /*4fc0*/  @!P1 IMAD.MOV.U32 R12, RZ, RZ, R22 ;  /* 0x000000ffff0c9224 */ /* 0x000fe200078e0016 */
[----:B------:R-:W-:Y:S02]  /*4fd0*/  FSEL R21, R21, RZ, P0 ;  /* 0x000000ff15157208 */ /* 0x000fe40000000000 */
[----:B------:R-:W-:-:S05]  /*4fe0*/  @!P1 SHF.R.S32.HI R13, RZ, 0x1, R0 ;  /* 0x00000001ff0d9819 */ /* 0x000fca0000011400 */
[----:B------:R-:W-:Y:S02]  /*4ff0*/  @!P1 IMAD.IADD R16, R16, 0x1, -R13 ;  /* 0x0000000110109824 */ /* 0x000fe400078e0a0d */
[----:B------:R-:W-:-:S03]  /*5000*/  @!P1 IMAD R13, R13, 0x100000, R23 ;  /* 0x001000000d0d9824 */ /* 0x000fc600078e0217 */
[----:B------:R-:W-:Y:S02]  /*5010*/  @!P1 LEA R17, R16, 0x3ff00000, 0x14 ;  /* 0x3ff0000010119811 */ /* 0x000fe400078ea0ff */
[----:B------:R-:W-:-:S06]  /*5020*/  @!P1 MOV R16, RZ ;  /* 0x000000ff00109202 */ /* 0x000fcc0000000f00 */
[----:B------:R-:W-:-:S11]  /*5030*/  @!P1 DMUL R20, R12, R16 ;  /* 0x000000100c149228 */ /* 0x000fd60000000000 */
.L_x_93:
[----:B------:R-:W-:Y:S05]  /*5040*/  BSYNC.RECONVERGENT B1 ;  /* 0x0000000000017941 */ /* 0x000fea0003800200 */
.L_x_92:
[----:B------:R-:W-:Y:S01]  /*5050*/  UMOV UR14, 0x77e2cee1 ;  /* 0x77e2cee1000e7882 */ /* 0x000fe20000000000 */
[----:B------:R-:W-:Y:S02]  /*5060*/  UMOV UR15, 0x3fc10583 ;  /* 0x3fc10583000f7882 */ /* 0x000fe40000000000 */
[----:B------:R-:W-:-:S11]  /*5070*/  DMUL R16, R20, UR14 ;  /* 0x0000000e14107c28 */ /* 0x000fd60008000000 */
.L_x_91:
[----:B------:R-:W-:Y:S05]  /*5080*/  BSYNC.RECONVERGENT B0 ;  /* 0x0000000000007941 */ /* 0x000fea0003800200 */
.L_x_90:
[----:B------:R-:W0:Y:S01]  /*5090*/  MUFU.RCP64H R13, -3062.5 ;  /* 0xc0a7ed00000d7908 */ /* 0x000e220000001800 */
[----:B------:R-:W-:Y:S01]  /*50a0*/  IMAD.MOV.U32 R22, RZ, RZ, 0x0 ;  /* 0x00000000ff167424 */ /* 0x000fe200078e00ff */
[----:B------:R-:W-:Y:S01]  /*50b0*/  FSETP.GEU.AND P1, PT, |R11|, 6.5827683646048100446e-37, PT ;  /* 0x036000000b00780b */ /* 0x000fe20003f2e200 */
[----:B------:R-:W-:Y:S02]  /*50c0*/  IMAD.MOV.U32 R23, RZ, RZ, 0x40a7ed00 ;  /* 0x40a7ed00ff177424 */ /* 0x000fe400078e00ff */
[----:B------:R-:W-:-:S06]  /*50d0*/  IMAD.MOV.U32 R12, RZ, RZ, 0x1 ;  /* 0x00000001ff0c7424 */ /* 0x000fcc00078e00ff */
[----:B0-----:R-:W-:-:S08]  /*50e0*/  DFMA R20, R12, R22, 1 ;  /* 0x3ff000000c14742b */ /* 0x001fd00000000016 */
[----:B------:R-:W-:-:S08]  /*50f0*/  DFMA R20, R20, R20, R20 ;  /* 0x000000141414722b */ /* 0x000fd00000000014 */
[----:B------:R-:W-:-:S08]  /*5100*/  DFMA R20, R12, R20, R12 ;  /* 0x000000140c14722b */ /* 0x000fd0000000000c */
[----:B------:R-:W-:-:S08]  /*5110*/  DFMA R12, R20, R22, 1 ;  /* 0x3ff00000140c742b */ /* 0x000fd00000000016 */
[----:B------:R-:W-:-:S08]  /*5120*/  DFMA R12, R20, R12, R20 ;  /* 0x0000000c140c722b */ /* 0x000fd00000000014 */
[----:B------:R-:W-:-:S08]  /*5130*/  DMUL R32, R10, R12 ;  /* 0x0000000c0a207228 */ /* 0x000fd00000000000 */
[----:B------:R-:W-:-:S08]  /*5140*/  DFMA R20, R32, 3062.5, R10 ;  /* 0x40a7ed002014782b */ /* 0x000fd0000000000a */
[----:B------:R-:W-:-:S10]  /*5150*/  DFMA R32, R12, R20, R32 ;  /* 0x000000140c20722b */ /* 0x000fd40000000020 */
[----:B------:R-:W-:-:S05]  /*5160*/  FFMA R0, RZ, -5.2476806640625, R33 ;  /* 0xc0a7ed00ff007823 */ /* 0x000fca0000000021 */
[----:B------:R-:W-:-:S13]  /*5170*/  FSETP.GT.AND P0, PT, |R0|, 1.469367938527859385e-39, PT ;  /* 0x001000000000780b */ /* 0x000fda0003f04200 */
[----:B------:R-:W-:Y:S05]  /*5180*/  @P0 BRA P1, `(.L_x_94) ;  /* 0x0000000000180947 */ /* 0x000fea0000800000 */
[----:B------:R-:W-:Y:S01]  /*5190*/  IMAD.MOV.U32 R0, RZ, RZ, R10 ;  /* 0x000000ffff007224 */ /* 0x000fe200078e000a */
[----:B------:R-:W-:Y:S01]  /*51a0*/  MOV R33, 0xc0a7ed00 ;  /* 0xc0a7ed0000217802 */ /* 0x000fe20000000f00 */
[----:B------:R-:W-:Y:S01]  /*51b0*/  IMAD.MOV.U32 R35, RZ, RZ, R11 ;  /* 0x000000ffff237224 */ /* 0x000fe200078e000b */
[----:B------:R-:W-:-:S07]  /*51c0*/  MOV R32, 0x51e0 ;  /* 0x000051e000207802 */ /* 0x000fce0000000f00 */
[----:B------:R-:W-:Y:S05]  /*51d0*/  CALL.REL.NOINC `($__internal_1_$__cuda_sm20_div_rn_f64_full) ;  /* 0x0000002c002c7944 */ /* 0x000fea0003c00000 */
[----:B------:R-:W-:-:S07]  /*51e0*/  IMAD.MOV.U32 R32, RZ, RZ, R0 ;  /* 0x000000ffff207224 */ /* 0x000fce00078e0000 */
.L_x_94:
[----:B------:R-:W0:Y:S01]  /*51f0*/  LDCU.64 UR14, c[0x3][0x28] ;  /* 0x00c00500ff0e77ac */ /* 0x000e220008000a00 */
[----:B------:R-:W-:Y:S01]  /*5200*/  DADD R6, R6, -R8 ;  /* 0x0000000006067229 */ /* 0x000fe20000000808 */
        /* <DEDUP_REMOVED lines=13> */
[----:B------:R-:W-:Y:S02]  /*52e0*/  IMAD.MOV.U32 R50, RZ, RZ, R12 ;  /* 0x000000ffff327224 */ /* 0x000fe400078e000c */
[----:B------:R-:W-:Y:S01]  /*52f0*/  IMAD.MOV.U32 R51, RZ, RZ, R13 ;  /* 0x000000ffff337224 */ /* 0x000fe200078e000d */
[----:B0-----:R-:W0:Y:S02]  /*5300*/  I2F.F64 R26, R5 ;  /* 0x00000005001a7312 */ /* 0x001e240000201c00 */
[----:B0-----:R-:W-:-:S11]  /*5310*/  DFMA R26, R26, UR10, -R10 ;  /* 0x0000000a1a1a7c2b */ /* 0x001fd6000800080a */
[----:B------:R-:W-:Y:S05]  /*5320*/  CALL.REL.NOINC `($_Z6MiddlePdS_$__internal_accurate_pow) ;  /* 0x0000003000687944 */ /* 0x000fea0003c00000 */
[----:B------:R-:W-:Y:S05]  /*5330*/  BSYNC.RECONVERGENT B0 ;  /* 0x0000000000007941 */ /* 0x000fea0003800200 */
.L_x_95:
        /* <DEDUP_REMOVED lines=9> */
[----:B------:R-:W-:Y:S02]  /*53d0*/  @!P0 ISETP.GE.AND P1, PT, R13, RZ, PT ;  /* 0x000000ff0d00820c */ /* 0x000fe40003f26270 */
[----:B------:R-:W-:Y:S02]  /*53e0*/  @!P0 MOV R34, RZ ;  /* 0x000000ff00228202 */ /* 0x000fe40000000f00 */
[----:B------:R-:W-:-:S09]  /*53f0*/  @!P0 SEL R35, RZ, 0x7ff00000, !P1 ;  /* 0x7ff00000ff238807 */ /* 0x000fd20004800000 */
.L_x_97:
[----:B------:R-:W-:Y:S05]  /*5400*/  BSYNC.RECONVERGENT B0 ;  /* 0x0000000000007941 */ /* 0x000fea0003800200 */
.L_x_96:
        /* <DEDUP_REMOVED lines=26> */
.L_x_98:
[----:B------:R-:W-:Y:S01]  /*55b0*/  DADD R22, R12, 10 ;  /* 0x402400000c167429 */ /* 0x000fe20000000000 */
[----:B------:R-:W-:Y:S01]  /*55c0*/  UMOV UR14, 0xd2f1a9fc ;  /* 0xd2f1a9fc000e7882 */ /* 0x000fe20000000000 */
[----:B------:R-:W-:Y:S01]  /*55d0*/  UMOV UR15, 0x3f40624d ;  /* 0x3f40624d000f7882 */ /* 0x000fe20000000000 */
[----:B------:R-:W-:Y:S01]  /*55e0*/  BSSY.RECONVERGENT B0, `(.L_x_99) ;  /* 0x0000010000007945 */ /* 0x000fe20003800200 */
[----:B------:R-:W-:Y:S01]  /*55f0*/  DSETP.GE.AND P0, PT, R20, UR12, PT ;  /* 0x0000000c14007e2a */ /* 0x000fe2000bf06000 */
[----:B------:R-:W-:Y:S01]  /*5600*/  MOV R20, R34 ;  /* 0x0000002200147202 */ /* 0x000fe20000000f00 */
[----:B------:R-:W-:-:S04]  /*5610*/  IMAD.MOV.U32 R21, RZ, RZ, R35 ;  /* 0x000000ffff157224 */ /* 0x000fc800078e0023 */
        /* <DEDUP_REMOVED lines=12> */
.L_x_100:
[----:B------:R-:W-:Y:S05]  /*56e0*/  BSYNC.RECONVERGENT B0 ;  /* 0x0000000000007941 */ /* 0x000fea0003800200 */
.L_x_99:
        /* <DEDUP_REMOVED lines=18> */
[----:B------:R-:W-:Y:S02]  /*5810*/  @!P1 ISETP.GE.AND P2, PT, R13, RZ, PT ;  /* 0x000000ff0d00920c */ /* 0x000fe40003f46270 */
[----:B------:R-:W-:Y:S02]  /*5820*/  @!P1 MOV R34, RZ ;  /* 0x000000ff00229202 */ /* 0x000fe40000000f00 */
[----:B------:R-:W-:-:S09]  /*5830*/  @!P1 SEL R35, RZ, 0x7ff00000, !P2 ;  /* 0x7ff00000ff239807 */ /* 0x000fd20005000000 */
.L_x_102:
[----:B------:R-:W-:Y:S05]  /*5840*/  BSYNC.RECONVERGENT B0 ;  /* 0x0000000000007941 */ /* 0x000fea0003800200 */
.L_x_101:
[----:B------:R-:W-:Y:S01]  /*5850*/  DFMA R12, R22, 0.5, RZ ;  /* 0x3fe00000160c782b */ /* 0x000fe200000000ff */
[----:B------:R-:W-:Y:S01]  /*5860*/  BSSY.RECONVERGENT B0, `(.L_x_103) ;  /* 0x0000014000007945 */ /* 0x000fe20003800200 */
[----:B------:R-:W-:Y:S01]  /*5870*/  DADD R34, R34, UR14 ;  /* 0x0000000e22227e29 */ /* 0x000fe20008000000 */
[----:B------:R-:W-:Y:S01]  /*5880*/  UMOV UR14, 0x6a7ef9db ;  /* 0x6a7ef9db000e7882 */ /* 0x000fe20000000000 */
[----:B------:R-:W-:Y:S01]  /*5890*/  DADD R10, R10, R26 ;  /* 0x000000000a0a7229 */ /* 0x000fe2000000001a */
[----:B------:R-:W-:Y:S01]  /*58a0*/  UMOV UR15, 0x3fa374bc ;  /* 0x3fa374bc000f7882 */ /* 0x000fe20000000000 */
[----:B------:R-:W-:Y:S02]  /*58b0*/  MOV R0, 0x59a0 ;  /* 0x000059a000007802 */ /* 0x000fe40000000f00 */
        /* <DEDUP_REMOVED lines=15> */
.L_x_103:
        /* <DEDUP_REMOVED lines=23> */
.L_x_105:
[----:B------:R-:W-:Y:S05]  /*5b20*/  BSYNC.RECONVERGENT B0 ;  /* 0x0000000000007941 */ /* 0x000fea0003800200 */
.L_x_104:
        /* <DEDUP_REMOVED lines=22> */
[----:B------:R-:W-:Y:S01]  /*5c90*/  MOV R33, 0x40180000 ;  /* 0x4018000000217802 */ /* 0x000fe20000000f00 */
[----:B------:R-:W-:Y:S01]  /*5ca0*/  IMAD.MOV.U32 R35, RZ, RZ, R25 ;  /* 0x000000ffff237224 */ /* 0x000fe200078e0019 */
[----:B------:R-:W-:-:S07]  /*5cb0*/  MOV R32, 0x5cd0 ;  /* 0x00005cd000207802 */ /* 0x000fce0000000f00 */
[----:B------:R-:W-:Y:S05]  /*5cc0*/  CALL.REL.NOINC `($__internal_1_$__cuda_sm20_div_rn_f64_full) ;  /* 0x0000002000707944 */ /* 0x000fea0003c00000 */
[----:B------:R-:W-:-:S07]  /*5cd0*/  IMAD.MOV.U32 R32, RZ, RZ, R0 ;  /* 0x000000ffff207224 */ /* 0x000fce00078e0000 */
.L_x_107:
[----:B------:R-:W-:Y:S05]  /*5ce0*/  BSYNC.RECONVERGENT B0 ;  /* 0x0000000000007941 */ /* 0x000fea0003800200 */
.L_x_106:
        /* <DEDUP_REMOVED lines=18> */
[----:B------:R-:W-:Y:S01]  /*5e10*/  IMAD.MOV.U32 R0, RZ, RZ, R22 ;  /* 0x000000ffff007224 */ /* 0x000fe200078e0016 */
[----:B------:R-:W-:Y:S01]  /*5e20*/  MOV R35, R23 ;  /* 0x0000001700237202 */ /* 0x000fe20000000f00 */
[----:B------:R-:W-:Y:S01]  /*5e30*/  IMAD.MOV.U32 R33, RZ, RZ, 0x40080000 ;  /* 0x40080000ff217424 */ /* 0x000fe200078e00ff */
[----:B------:R-:W-:-:S07]  /*5e40*/  MOV R32, 0x5e60 ;  /* 0x00005e6000207802 */ /* 0x000fce0000000f00 */
[----:B------:R-:W-:Y:S05]  /*5e50*/  CALL.REL.NOINC `($__internal_1_$__cuda_sm20_div_rn_f64_full) ;  /* 0x00000020000c7944 */ /* 0x000fea0003c00000 */
[----:B------:R-:W-:Y:S02]  /*5e60*/  IMAD.MOV.U32 R16, RZ, RZ, R0 ;  /* 0x000000ffff107224 */ /* 0x000fe400078e0000 */
[----:B------:R-:W-:-:S07]  /*5e70*/  IMAD.MOV.U32 R17, RZ, RZ, R33 ;  /* 0x000000ffff117224 */ /* 0x000fce00078e0021 */
.L_x_109:
[----:B------:R-:W-:Y:S05]  /*5e80*/  BSYNC.RECONVERGENT B0 ;  /* 0x0000000000007941 */ /* 0x000fea0003800200 */
.L_x_108:
        /* <DEDUP_REMOVED lines=24> */
.L_x_111:
[----:B------:R-:W-:Y:S05]  /*6010*/  BSYNC.RECONVERGENT B0 ;  /* 0x0000000000007941 */ /* 0x000fea0003800200 */
.L_x_110:
        /* <DEDUP_REMOVED lines=23> */
[----:B------:R-:W-:Y:S01]  /*6190*/  IMAD.MOV.U32 R16, RZ, RZ, R0 ;  /* 0x000000ffff107224 */ /* 0x000fe200078e0000 */
[----:B------:R-:W-:-:S07]  /*61a0*/  MOV R17, R33 ;  /* 0x0000002100117202 */ /* 0x000fce0000000f00 */
.L_x_113:
[----:B------:R-:W-:Y:S05]  /*61b0*/  BSYNC.RECONVERGENT B0 ;  /* 0x0000000000007941 */ /* 0x000fea0003800200 */
.L_x_112:
[----:B------:R-:W-:Y:S01]  /*61c0*/  ISETP.GE.AND P0, PT, R5, 0x1, PT ;  /* 0x000000010500780c */ /* 0x000fe20003f06270 */
[----:B------:R-:W-:Y:S01]  /*61d0*/  BSSY.RECONVERGENT B0, `(.L_x_114) ;  /* 0x0000104000007945 */ /* 0x000fe20003800200 */
[----:B------:R-:W-:-:S11]  /*61e0*/  DADD R12, R12, R16 ;  /* 0x000000000c0c7229 */ /* 0x000fd60000000010 */
[----:B------:R-:W-:Y:S05]  /*61f0*/  @!P0 BRA `(.L_x_115) ;  /* 0x0000001000048947 */ /* 0x000fea0003800000 */
[----:B------:R-:W-:Y:S01]  /*6200*/  IMAD.MOV R5, RZ, RZ, -R5 ;  /* 0x000000ffff057224 */ /* 0x000fe200078e0a05 */
[----:B------:R-:W-:-:S07]  /*6210*/  CS2R R30, SRZ ;  /* 0x00000000001e7805 */ /* 0x000fce000001ff00 */
.L_x_135:
        /* <DEDUP_REMOVED lines=11> */
[----:B------:R-:W-:Y:S01]  /*62d0*/  IMAD.MOV.U32 R50, RZ, RZ, R16 ;  /* 0x000000ffff327224 */ /* 0x000fe200078e0010 */
[----:B------:R-:W-:-:S07]  /*62e0*/  MOV R51, R17 ;  /* 0x0000001100337202 */ /* 0x000fce0000000f00 */
[----:B------:R-:W-:Y:S05]  /*62f0*/  CALL.REL.NOINC `($_Z6MiddlePdS_$__internal_accurate_pow) ;  /* 0x0000002000747944 */ /* 0x000fea0003c00000 */
[----:B------:R-:W-:Y:S05]  /*6300*/  BSYNC.RECONVERGENT B1 ;  /* 0x0000000000017941 */ /* 0x000fea0003800200 */
.L_x_116:
        /* <DEDUP_REMOVED lines=13> */
.L_x_118:
[----:B------:R-:W-:Y:S05]  /*63e0*/  BSYNC.RECONVERGENT B1 ;  /* 0x0000000000017941 */ /* 0x000fea0003800200 */
.L_x_117:
        /* <DEDUP_REMOVED lines=21> */
[----:B------:R-:W-:Y:S01]  /*6540*/  IMAD.MOV.U32 R26, RZ, RZ, 0x47ae147b ;  /* 0x47ae147bff1a7424 */ /* 0x000fe200078e00ff */
[----:B------:R-:W-:-:S04]  /*6550*/  MOV R27, 0x40107ae1 ;  /* 0x40107ae1001b7802 */ /* 0x000fc80000000f00 */
[----:B------:R-:W-:Y:S02]  /*6560*/  DMUL R28, R16, -UR10 ;  /* 0x8000000a101c7c28 */ /* 0x000fe40008000000 */
[----:B------:R-:W-:-:S06]  /*6570*/  DFMA R16, R20, UR14, -R26 ;  /* 0x0000000e14107c2b */ /* 0x000fcc000800081a */
[----:B------:R-:W-:-:S04]  /*6580*/  DFMA R20, R28, 0.5, R12 ;  /* 0x3fe000001c14782b */ /* 0x000fc8000000000c */
[----:B------:R-:W-:Y:S02]  /*6590*/  IMAD.MOV.U32 R50, RZ, RZ, R16 ;  /* 0x000000ffff327224 */ /* 0x000fe400078e0010 */
[----:B------:R-:W-:-:S07]  /*65a0*/  IMAD.MOV.U32 R51, RZ, RZ, R17 ;  /* 0x000000ffff337224 */ /* 0x000fce00078e0011 */
[----:B------:R-:W-:Y:S05]  /*65b0*/  CALL.REL.NOINC `($_Z6MiddlePdS_$__internal_accurate_pow) ;  /* 0x0000001c00c47944 */ /* 0x000fea0003c00000 */
[----:B------:R-:W-:Y:S05]  /*65c0*/  BSYNC.RECONVERGENT B1 ;  /* 0x0000000000017941 */ /* 0x000fea0003800200 */
.L_x_119:
        /* <DEDUP_REMOVED lines=19> */
.L_x_121:
[----:B------:R-:W-:Y:S05]  /*6700*/  BSYNC.RECONVERGENT B1 ;  /* 0x0000000000017941 */ /* 0x000fea0003800200 */
.L_x_120:
[----:B------:R-:W-:Y:S01]  /*6710*/  DADD R36, R24, R38 ;  /* 0x0000000018247229 */ /* 0x000fe20000000026 */
[----:B------:R-:W-:Y:S01]  /*6720*/  IMAD.MOV.U32 R32, RZ, RZ, -0x66666666 ;  /* 0x9999999aff207424 */ /* 0x000fe200078e00ff */
[----:B------:R-:W-:Y:S01]  /*6730*/  FSEL R25, RZ, 1.875, !P0 ;  /* 0x3ff00000ff197808 */ /* 0x000fe20004000000 */
[----:B------:R-:W-:Y:S01]  /*6740*/  IMAD.MOV.U32 R33, RZ, RZ, 0x3fa99999 ;  /* 0x3fa99999ff217424 */ /* 0x000fe200078e00ff */
[----:B------:R-:W-:Y:S01]  /*6750*/  MOV R24, RZ ;  /* 0x000000ff00187202 */ /* 0x000fe20000000f00 */
        /* <DEDUP_REMOVED lines=16> */
.L_x_123:
[----:B------:R-:W-:Y:S05]  /*6860*/  BSYNC.RECONVERGENT B1 ;  /* 0x0000000000017941 */ /* 0x000fea0003800200 */
.L_x_122:
        /* <DEDUP_REMOVED lines=8> */
[----:B------:R-:W-:-:S02]  /*68f0*/  DADD R16, RZ, -R16 ;  /* 0x00000000ff107229 */ /* 0x000fc40000000810 */
        /* <DEDUP_REMOVED lines=9> */
[----:B------:R-:W-:Y:S02]  /*6990*/  IMAD.MOV.U32 R50, RZ, RZ, R16 ;  /* 0x000000ffff327224 */ /* 0x000fe400078e0010 */
[----:B------:R-:W-:-:S07]  /*69a0*/  IMAD.MOV.U32 R51, RZ, RZ, R17 ;  /* 0x000000ffff337224 */ /* 0x000fce00078e0011 */
[----:B------:R-:W-:Y:S05]  /*69b0*/  CALL.REL.NOINC `($_Z6MiddlePdS_$__internal_accurate_pow) ;  /* 0x0000001800c47944 */ /* 0x000fea0003c00000 */
[----:B------:R-:W-:Y:S05]  /*69c0*/  BSYNC.RECONVERGENT B1 ;  /* 0x0000000000017941 */ /* 0x000fea0003800200 */
.L_x_124:
        /* <DEDUP_REMOVED lines=23> */
.L_x_126:
[----:B------:R-:W-:Y:S05]  /*6b40*/  BSYNC.RECONVERGENT B1 ;  /* 0x0000000000017941 */ /* 0x000fea0003800200 */
.L_x_125:
        /* <DEDUP_REMOVED lines=22> */
[----:B------:R-:W-:Y:S01]  /*6cb0*/  MOV R35, R29 ;  /* 0x0000001d00237202 */ /* 0x000fe20000000f00 */
[----:B------:R-:W-:Y:S01]  /*6cc0*/  IMAD.MOV.U32 R33, RZ, RZ, 0x40180000 ;  /* 0x40180000ff217424 */ /* 0x000fe200078e00ff */
[----:B------:R-:W-:-:S07]  /*6cd0*/  MOV R32, 0x6cf0 ;  /* 0x00006cf000207802 */ /* 0x000fce0000000f00 */
[----:B------:R-:W-:Y:S05]  /*6ce0*/  CALL.REL.NOINC `($__internal_1_$__cuda_sm20_div_rn_f64_full) ;  /* 0x0000001000687944 */ /* 0x000fea0003c00000 */
[----:B------:R-:W-:-:S07]  /*6cf0*/  IMAD.MOV.U32 R32, RZ, RZ, R0 ;  /* 0x000000ffff207224 */ /* 0x000fce00078e0000 */
.L_x_128:
[----:B------:R-:W-:Y:S05]  /*6d00*/  BSYNC.RECONVERGENT B2 ;  /* 0x0000000000027941 */ /* 0x000fea0003800200 */
.L_x_127:
        /* <DEDUP_REMOVED lines=25> */
.L_x_130:
[----:B------:R-:W-:Y:S05]  /*6ea0*/  BSYNC.RECONVERGENT B2 ;  /* 0x0000000000027941 */ /* 0x000fea0003800200 */
.L_x_129:
        /* <DEDUP_REMOVED lines=24> */
.L_x_132:
[----:B------:R-:W-:Y:S05]  /*7030*/  BSYNC.RECONVERGENT B2 ;  /* 0x0000000000027941 */ /* 0x000fea0003800200 */
.L_x_131:
        /* <DEDUP_REMOVED lines=25> */
.L_x_134:
[----:B------:R-:W-:Y:S05]  /*71d0*/  BSYNC.RECONVERGENT B2 ;  /* 0x0000000000027941 */ /* 0x000fea0003800200 */
.L_x_133:
[----:B------:R-:W-:Y:S02]  /*71e0*/  DADD R12, R12, R20 ;  /* 0x000000000c0c7229 */ /* 0x000fe40000000014 */
[----:B------:R-:W-:Y:S01]  /*71f0*/  DADD R30, R30, 1 ;  /* 0x3ff000001e1e7429 */ /* 0x000fe20000000000 */
[----:B------:R-:W-:Y:S10]  /*7200*/  @P1 BRA `(.L_x_135) ;  /* 0xfffffff000041947 */ /* 0x000ff4000383ffff */
.L_x_115:
[----:B------:R-:W-:Y:S05]  /*7210*/  BSYNC.RECONVERGENT B0 ;  /* 0x0000000000007941 */ /* 0x000fea0003800200 */
.L_x_114:
        /* <DEDUP_REMOVED lines=10> */
[----:B------:R-:W-:Y:S02]  /*72c0*/  IMAD.MOV.U32 R6, RZ, RZ, 0x652b82fe ;  /* 0x652b82feff067424 */ /* 0x000fe400078e00ff */
[----:B------:R-:W-:-:S05]  /*72d0*/  IMAD.MOV.U32 R7, RZ, RZ, 0x3ff71547 ;  /* 0x3ff71547ff077424 */ /* 0x000fca00078e00ff */
        /* <DEDUP_REMOVED lines=41> */
[----:B------:R-:W-:Y:S01]  /*7570*/  LEA R17, R6, R21, 0x14 ;  /* 0x0000001506117211 */ /* 0x000fe200078ea0ff */
        /* <DEDUP_REMOVED lines=10> */
[----:B------:R-:W-:Y:S02]  /*7620*/  @!P1 IMAD.IADD R6, R6, 0x1, -R7 ;  /* 0x0000000106069824 */ /* 0x000fe400078e0a07 */
[----:B------:R-:W-:-:S03]  /*7630*/  @!P1 IMAD R7, R7, 0x100000, R21 ;  /* 0x0010000007079824 */ /* 0x000fc600078e0215 */
[----:B------:R-:W-:Y:S01]  /*7640*/  @!P1 LEA R11, R6, 0x3ff00000, 0x14 ;  /* 0x3ff00000060b9811 */ /* 0x000fe200078ea0ff */
[----:B------:R-:W-:-:S06]  /*7650*/  @!P1 IMAD.MOV.U32 R6, RZ, RZ, R20 ;  /* 0x000000ffff069224 */ /* 0x000fcc00078e0014 */
[----:B------:R-:W-:-:S11]  /*7660*/  @!P1 DMUL R16, R6, R10 ;  /* 0x0000000a06109228 */ /* 0x000fd60000000000 */
.L_x_139:
[----:B------:R-:W-:Y:S05]  /*7670*/  BSYNC.RECONVERGENT B1 ;  /* 0x0000000000017941 */ /* 0x000fea0003800200 */
.L_x_138:
[----:B------:R-:W-:Y:S01]  /*7680*/  UMOV UR10, 0x77e2cee1 ;  /* 0x77e2cee1000a7882 */ /* 0x000fe20000000000 */
[----:B------:R-:W-:Y:S02]  /*7690*/  UMOV UR11, 0x3fc10583 ;  /* 0x3fc10583000b7882 */ /* 0x000fe40000000000 */
[----:B------:R-:W-:-:S11]  /*76a0*/  DMUL R10, R16, UR10 ;  /* 0x0000000a100a7c28 */ /* 0x000fd60008000000 */
.L_x_137:
[----:B------:R-:W-:Y:S05]  /*76b0*/  BSYNC.RECONVERGENT B0 ;  /* 0x0000000000007941 */ /* 0x000fea0003800200 */
.L_x_136:
[----:B------:R-:W0:Y:S01]  /*76c0*/  MUFU.RCP64H R7, 6 ;  /* 0x4018000000077908 */ /* 0x000e220000001800 */
[----:B------:R-:W-:Y:S01]  /*76d0*/  MOV R16, 0x0 ;  /* 0x0000000000107802 */ /* 0x000fe20000000f00 */
[----:B------:R-:W-:Y:S01]  /*76e0*/  IMAD.MOV.U32 R17, RZ, RZ, 0x40180000 ;  /* 0x40180000ff117424 */ /* 0x000fe200078e00ff */
[----:B------:R-:W-:Y:S01]  /*76f0*/  DMUL R34, R14, -R8 ;  /* 0x800000080e227228 */ /* 0x000fe20000000000 */
[----:B------:R-:W-:Y:S01]  /*7700*/  IMAD.MOV.U32 R6, RZ, RZ, 0x1 ;  /* 0x00000001ff067424 */ /* 0x000fe200078e00ff */
[----:B------:R-:W-:Y:S01]  /*7710*/  DMUL R10, R10, R2 ;  /* 0x000000020a0a7228 */ /* 0x000fe20000000000 */
[----:B------:R-:W-:Y:S07]  /*7720*/  BSSY.RECONVERGENT B0, `(.L_x_140) ;  /* 0x0000015000007945 */ /* 0x000fee0003800200 */
[----:B------:R-:W-:Y:S01]  /*7730*/  FSETP.GEU.AND P1, PT, |R35|, 6.5827683646048100446e-37, PT ;  /* 0x036000002300780b */ /* 0x000fe20003f2e200 */
[----:B------:R-:W-:-:S02]  /*7740*/  DMUL R2, R10, R12 ;  /* 0x0000000c0a027228 */ /* 0x000fc40000000000 */
[----:B0-----:R-:W-:-:S06]  /*7750*/  DFMA R20, R6, -R16, 1 ;  /* 0x3ff000000614742b */ /* 0x001fcc0000000810 */
[----:B------:R-:W-:Y:S02]  /*7760*/  DMUL R2, R2, -R8 ;  /* 0x8000000802027228 */ /* 0x000fe40000000000 */
        /* <DEDUP_REMOVED lines=12> */
[----:B------:R-:W-:-:S07]  /*7830*/  IMAD.MOV.U32 R33, RZ, RZ, 0x40180000 ;  /* 0x40180000ff217424 */ /* 0x000fce00078e00ff */
[----:B------:R-:W-:Y:S05]  /*7840*/  CALL.REL.NOINC `($__internal_1_$__cuda_sm20_div_rn_f64_full) ;  /* 0x0000000400907944 */ /* 0x000fea0003c00000 */
[----:B------:R-:W-:Y:S01]  /*7850*/  IMAD.MOV.U32 R6, RZ, RZ, R0 ;  /* 0x000000ffff067224 */ /* 0x000fe200078e0000 */
[----:B------:R-:W-:-:S07]  /*7860*/  MOV R7, R33 ;  /* 0x0000002100077202 */ /* 0x000fce0000000f00 */
.L_x_141:
[----:B------:R-:W-:Y:S05]  /*7870*/  BSYNC.RECONVERGENT B0 ;  /* 0x0000000000007941 */ /* 0x000fea0003800200 */
.L_x_140:
[----:B------:R-:W0:Y:S01]  /*7880*/  MUFU.RCP64H R11, 3 ;  /* 0x40080000000b7908 */ /* 0x000e220000001800 */
[----:B------:R-:W-:Y:S01]  /*7890*/  IMAD.MOV.U32 R12, RZ, RZ, 0x0 ;  /* 0x00000000ff0c7424 */ /* 0x000fe200078e00ff */
[----:B------:R-:W-:Y:S01]  /*78a0*/  DMUL R34, R18, -R8 ;  /* 0x8000000812227228 */ /* 0x000fe20000000000 */
[----:B------:R-:W-:Y:S01]  /*78b0*/  IMAD.MOV.U32 R13, RZ, RZ, 0x40080000 ;  /* 0x40080000ff0d7424 */ /* 0x000fe200078e00ff */
[----:B------:R-:W-:Y:S01]  /*78c0*/  BSSY.RECONVERGENT B0, `(.L_x_142) ;  /* 0x0000013000007945 */ /* 0x000fe20003800200 */
[----:B------:R-:W-:-:S07]  /*78d0*/  IMAD.MOV.U32 R10, RZ, RZ, 0x1 ;  /* 0x00000001ff0a7424 */ /* 0x000fce00078e00ff */
[----:B------:R-:W-:Y:S01]  /*78e0*/  FSETP.GEU.AND P1, PT, |R35|, 6.5827683646048100446e-37, PT ;  /* 0x036000002300780b */ /* 0x000fe20003f2e200 */
        /* <DEDUP_REMOVED lines=13> */
[----:B------:R-:W-:-:S07]  /*79c0*/  IMAD.MOV.U32 R33, RZ, RZ, 0x40080000 ;  /* 0x40080000ff217424 */ /* 0x000fce00078e00ff */
[----:B------:R-:W-:Y:S05]  /*79d0*/  CALL.REL.NOINC `($__internal_1_$__cuda_sm20_div_rn_f64_full) ;  /* 0x00000004002c7944 */ /* 0x000fea0003c00000 */
[----:B------:R-:W-:-:S07]  /*79e0*/  MOV R32, R0 ;  /* 0x0000000000207202 */ /* 0x000fce0000000f00 */
.L_x_143:
[----:B------:R-:W-:Y:S05]  /*79f0*/  BSYNC.RECONVERGENT B0 ;  /* 0x0000000000007941 */ /* 0x000fea0003800200 */
.L_x_142:
[----:B------:R-:W0:Y:S01]  /*7a00*/  MUFU.RCP64H R9, 6 ;  /* 0x4018000000097908 */ /* 0x000e220000001800 */
[----:B------:R-:W-:Y:S01]  /*7a10*/  IMAD.MOV.U32 R10, RZ, RZ, 0x0 ;  /* 0x00000000ff0a7424 */ /* 0x000fe200078e00ff */
[----:B------:R-:W-:Y:S01]  /*7a20*/  FSETP.GEU.AND P1, PT, |R3|, 6.5827683646048100446e-37, PT ;  /* 0x036000000300780b */ /* 0x000fe20003f2e200 */
[----:B------:R-:W-:Y:S01]  /*7a30*/  IMAD.MOV.U32 R11, RZ, RZ, 0x40180000 ;  /* 0x40180000ff0b7424 */ /* 0x000fe200078e00ff */
[----:B------:R-:W-:Y:S01]  /*7a40*/  DADD R6, R32, -R6 ;  /* 0x0000000020067229 */ /* 0x000fe20000000806 */
[----:B------:R-:W-:Y:S01]  /*7a50*/  IMAD.MOV.U32 R8, RZ, RZ, 0x1 ;  /* 0x00000001ff087424 */ /* 0x000fe200078e00ff */
[----:B------:R-:W-:Y:S06]  /*7a60*/  BSSY.RECONVERGENT B0, `(.L_x_144) ;  /* 0x0000014000007945 */ /* 0x000fec0003800200 */
[----:B------:R-:W-:-:S02]  /*7a70*/  DADD R6, R6, R32 ;  /* 0x0000000006067229 */ /* 0x000fc40000000020 */
        /* <DEDUP_REMOVED lines=18> */
.L_x_145:
[----:B------:R-:W-:Y:S05]  /*7ba0*/  BSYNC.RECONVERGENT B0 ;  /* 0x0000000000007941 */ /* 0x000fea0003800200 */
.L_x_144:
[----:B------:R-:W0:Y:S01]  /*7bb0*/  LDC.64 R2, c[0x0][0x388] ;  /* 0x0000e200ff027b82 */ /* 0x000e220000000a00 */
[----:B------:R-:W-:Y:S01]  /*7bc0*/  DADD R6, R6, -R8 ;  /* 0x0000000006067229 */ /* 0x000fe20000000808 */
[----:B0-----:R-:W-:-:S06]  /*7bd0*/  IMAD.WIDE R4, R4, 0x8, R2 ;  /* 0x0000000804047825 */ /* 0x001fcc00078e0202 */
[----:B------:R-:W-:Y:S01]  /*7be0*/  STG.E.64 desc[UR6][R4.64], R6 ;  /* 0x0000000604007986 */ /* 0x000fe2000c101b06 */
[----:B------:R-:W-:Y:S05]  /*7bf0*/  EXIT ;  /* 0x000000000000794d */ /* 0x000fea0003800000 */
        .weak           $__internal_0_$__cuda_sm20_dblrcp_rn_slowpath_v3
        .type           $__internal_0_$__cuda_sm20_dblrcp_rn_slowpath_v3,@function
        .size           $__internal_0_$__cuda_sm20_dblrcp_rn_slowpath_v3,($__internal_1_$__cuda_sm20_div_rn_f64_full - $__internal_0_$__cuda_sm20_dblrcp_rn_slowpath_v3)
$__internal_0_$__cuda_sm20_dblrcp_rn_slowpath_v3:
[----:B------:R-:W-:-:S14]  /*7c00*/  DSETP.GTU.AND P0, PT, |R14|, +INF , PT ;  /* 0x7ff000000e00742a */ /* 0x000fdc0003f0c200 */
[----:B------:R-:W-:Y:S05]  /*7c10*/  @P0 BRA `(.L_x_146) ;  /* 0x0000000000800947 */ /* 0x000fea0003800000 */
[----:B------:R-:W-:-:S05]  /*7c20*/  LOP3.LUT R10, R15, 0x7fffffff, RZ, 0xc0, !PT ;  /* 0x7fffffff0f0a7812 */ /* 0x000fca00078ec0ff */
[----:B------:R-:W-:-:S05]  /*7c30*/  VIADD R0, R10, 0xffffffff ;  /* 0xffffffff0a007836 */ /* 0x000fca0000000000 */
[----:B------:R-:W-:-:S13]  /*7c40*/  ISETP.GE.U32.AND P0, PT, R0, 0x7fefffff, PT ;  /* 0x7fefffff0000780c */ /* 0x000fda0003f06070 */
[----:B------:R-:W-:Y:S01]  /*7c50*/  @P0 LOP3.LUT R3, R15, 0x7ff00000, RZ, 0x3c, !PT ;  /* 0x7ff000000f030812 */ /* 0x000fe200078e3cff */
[----:B------:R-:W-:Y:S01]  /*7c60*/  @P0 IMAD.MOV.U32 R2, RZ, RZ, RZ ;  /* 0x000000ffff020224 */ /* 0x000fe200078e00ff */
[----:B------:R-:W-:Y:S06]  /*7c70*/  @P0 BRA `(.L_x_147) ;  /* 0x0000000000700947 */ /* 0x000fec0003800000 */
[----:B------:R-:W-:-:S13]  /*7c80*/  ISETP.GE.U32.AND P0, PT, R10, 0x1000001, PT ;  /* 0x010000010a00780c */ /* 0x000fda0003f06070 */
[----:B------:R-:W-:Y:S05]  /*7c90*/  @!P0 BRA `(.L_x_148) ;  /* 0x0000000000388947 */ /* 0x000fea0003800000 */
[----:B------:R-:W-:Y:S01]  /*7ca0*/  VIADD R3, R15, 0xc0200000 ;  /* 0xc02000000f037836 */ /* 0x000fe20000000000 */
[----:B------:R-:W-:Y:S01]  /*7cb0*/  MOV R2, R14 ;  /* 0x0000000e00027202 */ /* 0x000fe20000000f00 */
[----:B------:R-:W-:Y:S02]  /*7cc0*/  IMAD.MOV.U32 R10, RZ, RZ, R5 ;  /* 0x000000ffff0a7224 */ /* 0x000fe400078e0005 */
[----:B------:R-:W0:Y:S04]  /*7cd0*/  MUFU.RCP64H R11, R3 ;  /* 0x00000003000b7308 */ /* 0x000e280000001800 */
[----:B0-----:R-:W-:-:S08]  /*7ce0*/  DFMA R12, -R2, R10, 1 ;  /* 0x3ff00000020c742b */ /* 0x001fd0000000010a */
[----:B------:R-:W-:-:S08]  /*7cf0*/  DFMA R12, R12, R12, R12 ;  /* 0x0000000c0c0c722b */ /* 0x000fd0000000000c */
[----:B------:R-:W-:-:S08]  /*7d00*/  DFMA R12, R10, R12, R10 ;  /* 0x0000000c0a0c722b */ /* 0x000fd0000000000a */
[----:B------:R-:W-:-:S08]  /*7d10*/  DFMA R10, -R2, R12, 1 ;  /* 0x3ff00000020a742b */ /* 0x000fd0000000010c */
[----:B------:R-:W-:-:S08]  /*7d20*/  DFMA R10, R12, R10, R12 ;  /* 0x0000000a0c0a722b */ /* 0x000fd0000000000c */
[----:B------:R-:W-:-:S08]  /*7d30*/  DMUL R10, R10, 2.2250738585072013831e-308 ;  /* 0x001000000a0a7828 */ /* 0x000fd00000000000 */
[----:B------:R-:W-:-:S08]  /*7d40*/  DFMA R12, -R14, R10, 1 ;  /* 0x3ff000000e0c742b */ /* 0x000fd0000000010a */
[----:B------:R-:W-:-:S08]  /*7d50*/  DFMA R12, R12, R12, R12 ;  /* 0x0000000c0c0c722b */ /* 0x000fd0000000000c */
[----:B------:R-:W-:Y:S01]  /*7d60*/  DFMA R2, R10, R12, R10 ;  /* 0x0000000c0a02722b */ /* 0x000fe2000000000a */
[----:B------:R-:W-:Y:S10]  /*7d70*/  BRA `(.L_x_147) ;  /* 0x0000000000307947 */ /* 0x000ff40003800000 */
.L_x_148:
[----:B------:R-:W-:Y:S01]  /*7d80*/  DMUL R10, R14, 8.11296384146066816958e+31 ;  /* 0x469000000e0a7828 */ /* 0x000fe20000000000 */
[----:B------:R-:W-:-:S05]  /*7d90*/  IMAD.MOV.U32 R2, RZ, RZ, R5 ;  /* 0x000000ffff027224 */ /* 0x000fca00078e0005 */
[----:B------:R-:W0:Y:S02]  /*7da0*/  MUFU.RCP64H R3, R11 ;  /* 0x0000000b00037308 */ /* 0x000e240000001800 */
[----:B0-----:R-:W-:-:S08]  /*7db0*/  DFMA R12, -R10, R2, 1 ;  /* 0x3ff000000a0c742b */ /* 0x001fd00000000102 */
[----:B------:R-:W-:-:S08]  /*7dc0*/  DFMA R12, R12, R12, R12 ;  /* 0x0000000c0c0c722b */ /* 0x000fd0000000000c */
[----:B------:R-:W-:-:S08]  /*7dd0*/  DFMA R12, R2, R12, R2 ;  /* 0x0000000c020c722b */ /* 0x000fd00000000002 */
[----:B------:R-:W-:-:S08]  /*7de0*/  DFMA R2, -R10, R12, 1 ;  /* 0x3ff000000a02742b */ /* 0x000fd0000000010c */
[----:B------:R-:W-:-:S08]  /*7df0*/  DFMA R2, R12, R2, R12 ;  /* 0x000000020c02722b */ /* 0x000fd0000000000c */
[----:B------:R-:W-:Y:S01]  /*7e00*/  DMUL R2, R2, 8.11296384146066816958e+31 ;  /* 0x4690000002027828 */ /* 0x000fe20000000000 */
[----:B------:R-:W-:Y:S10]  /*7e10*/  BRA `(.L_x_147) ;  /* 0x0000000000087947 */ /* 0x000ff40003800000 */
.L_x_146:
[----:B------:R-:W-:Y:S01]  /*7e20*/  LOP3.LUT R3, R15, 0x80000, RZ, 0xfc, !PT ;  /* 0x000800000f037812 */ /* 0x000fe200078efcff */
[----:B------:R-:W-:-:S07]  /*7e30*/  IMAD.MOV.U32 R2, RZ, RZ, R14 ;  /* 0x000000ffff027224 */ /* 0x000fce00078e000e */
.L_x_147:
[----:B------:R-:W-:Y:S01]  /*7e40*/  IMAD.MOV.U32 R0, RZ, RZ, R2 ;  /* 0x000000ffff007224 */ /* 0x000fe200078e0002 */
[----:B------:R-:W-:Y:S01]  /*7e50*/  MOV R2, R16 ;  /* 0x0000001000027202 */ /* 0x000fe20000000f00 */
[----:B------:R-:W-:Y:S02]  /*7e60*/  IMAD.MOV.U32 R5, RZ, RZ, R3 ;  /* 0x000000ffff057224 */ /* 0x000fe400078e0003 */
[----:B------:R-:W-:-:S04]  /*7e70*/  IMAD.MOV.U32 R3, RZ, RZ, 0x0 ;  /* 0x00000000ff037424 */ /* 0x000fc800078e00ff */
[----:B------:R-:W-:Y:S05]  /*7e80*/  RET.REL.NODEC R2 `(_Z6MiddlePdS_) ;  /* 0xffffff80025c7950 */ /* 0x000fea0003c3ffff */
        .weak           $__internal_1_$__cuda_sm20_div_rn_f64_full
        .type           $__internal_1_$__cuda_sm20_div_rn_f64_full,@function
        .size           $__internal_1_$__cuda_sm20_div_rn_f64_full,($_Z6MiddlePdS_$__internal_accurate_pow - $__internal_1_$__cuda_sm20_div_rn_f64_full)
$__internal_1_$__cuda_sm20_div_rn_f64_full:
[C---:B------:R-:W-:Y:S01]  /*7e90*/  FSETP.GEU.AND P0, PT, |R33|.reuse, 1.469367938527859385e-39, PT ;  /* 0x001000002100780b */ /* 0x040fe20003f0e200 */
[----:B------:R-:W-:Y:S01]  /*7ea0*/  IMAD.U32 R38, RZ, RZ, UR4 ;  /* 0x00000004ff267e24 */ /* 0x000fe2000f8e00ff */
[----:B------:R-:W-:Y:S01]  /*7eb0*/  LOP3.LUT R34, R33, 0x800fffff, RZ, 0xc0, !PT ;  /* 0x800fffff21227812 */ /* 0x000fe200078ec0ff */
[----:B------:R-:W-:Y:S01]  /*7ec0*/  IMAD.MOV.U32 R39, RZ, RZ, R33 ;  /* 0x000000ffff277224 */ /* 0x000fe200078e0021 */
[----:B------:R-:W-:Y:S01]  /*7ed0*/  MOV R43, R35 ;  /* 0x00000023002b7202 */ /* 0x000fe20000000f00 */
[----:B------:R-:W-:Y:S01]  /*7ee0*/  IMAD.U32 R40, RZ, RZ, UR4 ;  /* 0x00000004ff287e24 */ /* 0x000fe2000f8e00ff */
[----:B------:R-:W-:Y:S01]  /*7ef0*/  LOP3.LUT R41, R34, 0x3ff00000, RZ, 0xfc, !PT ;  /* 0x3ff0000022297812 */ /* 0x000fe200078efcff */
[----:B------:R-:W-:Y:S01]  /*7f00*/  IMAD.MOV.U32 R48, RZ, RZ, 0x1 ;  /* 0x00000001ff307424 */ /* 0x000fe200078e00ff */
[C---:B------:R-:W-:Y:S01]  /*7f10*/  FSETP.GEU.AND P3, PT, |R43|.reuse, 1.469367938527859385e-39, PT ;  /* 0x001000002b00780b */ /* 0x040fe20003f6e200 */
[----:B------:R-:W-:Y:S01]  /*7f20*/  IMAD.MOV.U32 R42, RZ, RZ, R0 ;  /* 0x000000ffff2a7224 */ /* 0x000fe200078e0000 */
[----:B------:R-:W-:Y:S01]  /*7f30*/  LOP3.LUT R0, R43, 0x7ff00000, RZ, 0xc0, !PT ;  /* 0x7ff000002b007812 */ /* 0x000fe200078ec0ff */
[----:B------:R-:W-:Y:S01]  /*7f40*/  BSSY.RECONVERGENT B1, `(.L_x_149) ;  /* 0x0000053000017945 */ /* 0x000fe20003800200 */
[----:B------:R-:W-:Y:S01]  /*7f50*/  LOP3.LUT R37, R33, 0x7ff00000, RZ, 0xc0, !PT ;  /* 0x7ff0000021257812 */ /* 0x000fe200078ec0ff */
[----:B------:R-:W-:Y:S01]  /*7f60*/  @!P0 DMUL R40, R38, 8.98846567431157953865e+307 ;  /* 0x7fe0000026288828 */ /* 0x000fe20000000000 */
[----:B------:R-:W-:-:S02]  /*7f70*/  IMAD.MOV.U32 R33, RZ, RZ, 0x1ca00000 ;  /* 0x1ca00000ff217424 */ /* 0x000fc400078e00ff */
[C---:B------:R-:W-:Y:S01]  /*7f80*/  ISETP.GE.U32.AND P2, PT, R0.reuse, R37, PT ;  /* 0x000000250000720c */ /* 0x040fe20003f46070 */
[----:B------:R-:W-:Y:S02]  /*7f90*/  IMAD.MOV.U32 R36, RZ, RZ, R0 ;  /* 0x000000ffff247224 */ /* 0x000fe400078e0000 */
[----:B------:R-:W0:Y:S02]  /*7fa0*/  MUFU.RCP64H R49, R41 ;  /* 0x0000002900317308 */ /* 0x000e240000001800 */
[----:B------:R-:W-:Y:S02]  /*7fb0*/  @!P3 LOP3.LUT R35, R39, 0x7ff00000, RZ, 0xc0, !PT ;  /* 0x7ff000002723b812 */ /* 0x000fe400078ec0ff */
[----:B------:R-:W-:Y:S02]  /*7fc0*/  @!P0 LOP3.LUT R37, R41, 0x7ff00000, RZ, 0xc0, !PT ;  /* 0x7ff0000029258812 */ /* 0x000fe400078ec0ff */
[----:B------:R-:W-:Y:S02]  /*7fd0*/  @!P3 ISETP.GE.U32.AND P4, PT, R0, R35, PT ;  /* 0x000000230000b20c */ /* 0x000fe40003f86070 */
[----:B------:R-:W-:-:S02]  /*7fe0*/  SEL R35, R33, 0x63400000, !P2 ;  /* 0x6340000021237807 */ /* 0x000fc40005000000 */
[----:B------:R-:W-:-:S04]  /*7ff0*/  @!P3 SEL R34, R33, 0x63400000, !P4 ;  /* 0x634000002122b807 */ /* 0x000fc80006000000 */
[----:B------:R-:W-:Y:S01]  /*8000*/  @!P3 LOP3.LUT R34, R34, 0x80000000, R43, 0xf8, !PT ;  /* 0x800000002222b812 */ /* 0x000fe200078ef82b */
[----:B0-----:R-:W-:-:S08]  /*8010*/  DFMA R44, R48, -R40, 1 ;  /* 0x3ff00000302c742b */ /* 0x001fd00000000828 */
[----:B------:R-:W-:-:S08]  /*8020*/  DFMA R44, R44, R44, R44 ;  /* 0x0000002c2c2c722b */ /* 0x000fd0000000002c */
[----:B------:R-:W-:Y:S01]  /*8030*/  DFMA R48, R48, R44, R48 ;  /* 0x0000002c3030722b */ /* 0x000fe20000000030 */
[----:B------:R-:W-:Y:S01]  /*8040*/  LOP3.LUT R45, R35, 0x800fffff, R43, 0xf8, !PT ;  /* 0x800fffff232d7812 */ /* 0x000fe200078ef82b */
[----:B------:R-:W-:Y:S01]  /*8050*/  IMAD.MOV.U32 R44, RZ, RZ, R42 ;  /* 0x000000ffff2c7224 */ /* 0x000fe200078e002a */
[----:B------:R-:W-:Y:S01]  /*8060*/  @!P3 LOP3.LUT R35, R34, 0x100000, RZ, 0xfc, !PT ;  /* 0x001000002223b812 */ /* 0x000fe200078efcff */
[----:B------:R-:W-:-:S04]  /*8070*/  @!P3 IMAD.MOV.U32 R34, RZ, RZ, RZ ;  /* 0x000000ffff22b224 */ /* 0x000fc800078e00ff */
[----:B------:R-:W-:Y:S02]  /*8080*/  DFMA R46, R48, -R40, 1 ;  /* 0x3ff00000302e742b */ /* 0x000fe40000000828 */
[----:B------:R-:W-:Y:S01]  /*8090*/  @!P3 DFMA R44, R44, 2, -R34 ;  /* 0x400000002c2cb82b */ /* 0x000fe20000000822 */
[----:B------:R-:W-:-:S05]  /*80a0*/  VIADD R34, R37, 0xffffffff ;  /* 0xffffffff25227836 */ /* 0x000fca0000000000 */
[----:B------:R-:W-:-:S04]  /*80b0*/  DFMA R48, R48, R46, R48 ;  /* 0x0000002e3030722b */ /* 0x000fc80000000030 */
[----:B------:R-:W-:-:S04]  /*80c0*/  @!P3 LOP3.LUT R36, R45, 0x7ff00000, RZ, 0xc0, !PT ;  /* 0x7ff000002d24b812 */ /* 0x000fc800078ec0ff */
[----:B------:R-:W-:Y:S01]  /*80d0*/  DMUL R46, R48, R44 ;  /* 0x0000002c302e7228 */ /* 0x000fe20000000000 */
[----:B------:R-:W-:-:S04]  /*80e0*/  IADD3 R35, PT, PT, R36, -0x1, RZ ;  /* 0xffffffff24237810 */ /* 0x000fc80007ffe0ff */
[----:B------:R-:W-:-:S03]  /*80f0*/  ISETP.GT.U32.AND P0, PT, R35, 0x7feffffe, PT ;  /* 0x7feffffe2300780c */ /* 0x000fc60003f04070 */
[----:B------:R-:W-:Y:S01]  /*8100*/  DFMA R50, R46, -R40, R44 ;  /* 0x800000282e32722b */ /* 0x000fe2000000002c */
[----:B------:R-:W-:-:S07]  /*8110*/  ISETP.GT.U32.OR P0, PT, R34, 0x7feffffe, P0 ;  /* 0x7feffffe2200780c */ /* 0x000fce0000704470 */
[----:B------:R-:W-:-:S06]  /*8120*/  DFMA R46, R48, R50, R46 ;  /* 0x00000032302e722b */ /* 0x000fcc000000002e */
[----:B------:R-:W-:Y:S05]  /*8130*/  @P0 BRA `(.L_x_150) ;  /* 0x00000000006c0947 */ /* 0x000fea0003800000 */
[----:B------:R-:W-:Y:S01]  /*8140*/  LOP3.LUT R35, R39, 0x7ff00000, RZ, 0xc0, !PT ;  /* 0x7ff0000027237812 */ /* 0x000fe200078ec0ff */
[----:B------:R-:W-:-:S03]  /*8150*/  IMAD.MOV.U32 R36, RZ, RZ, RZ ;  /* 0x000000ffff247224 */ /* 0x000fc600078e00ff */
[CC--:B------:R-:W-:Y:S02]  /*8160*/  VIADDMNMX R34, R0.reuse, -R35.reuse, 0xb9600000, !PT ;  /* 0xb960000000227446 */ /* 0x0c0fe40007800923 */
[----:B------:R-:W-:Y:S02]  /*8170*/  ISETP.GE.U32.AND P0, PT, R0, R35, PT ;  /* 0x000000230000720c */ /* 0x000fe40003f06070 */
[----:B------:R-:W-:Y:S02]  /*8180*/  VIMNMX R34, PT, PT, R34, 0x46a00000, PT ;  /* 0x46a0000022227848 */ /* 0x000fe40003fe0100 */
[----:B------:R-:W-:-:S05]  /*8190*/  SEL R33, R33, 0x63400000, !P0 ;  /* 0x6340000021217807 */ /* 0x000fca0004000000 */
[----:B------:R-:W-:-:S04]  /*81a0*/  IMAD.IADD R33, R34, 0x1, -R33 ;  /* 0x0000000122217824 */ /* 0x000fc800078e0a21 */
[----:B------:R-:W-:-:S06]  /*81b0*/  VIADD R37, R33, 0x7fe00000 ;  /* 0x7fe0000021257836 */ /* 0x000fcc0000000000 */
[----:B------:R-:W-:-:S10]  /*81c0*/  DMUL R34, R46, R36 ;  /* 0x000000242e227228 */ /* 0x000fd40000000000 */
[----:B------:R-:W-:-:S13]  /*81d0*/  FSETP.GTU.AND P0, PT, |R35|, 1.469367938527859385e-39, PT ;  /* 0x001000002300780b */ /* 0x000fda0003f0c200 */
[----:B------:R-:W-:Y:S05]  /*81e0*/  @P0 BRA `(.L_x_151) ;  /* 0x0000000000a00947 */ /* 0x000fea0003800000 */
[----:B------:R-:W-:Y:S01]  /*81f0*/  DFMA R40, R46, -R40, R44 ;  /* 0x800000282e28722b */ /* 0x000fe2000000002c */
[----:B------:R-:W-:-:S09]  /*8200*/  IMAD.MOV.U32 R38, RZ, RZ, RZ ;  /* 0x000000ffff267224 */ /* 0x000fd200078e00ff */
[C---:B------:R-:W-:Y:S02]  /*8210*/  FSETP.NEU.AND P0, PT, R41.reuse, RZ, PT ;  /* 0x000000ff2900720b */ /* 0x040fe40003f0d000 */
[----:B------:R-:W-:-:S04]  /*8220*/  LOP3.LUT R0, R41, 0x80000000, R39, 0x48, !PT ;  /* 0x8000000029007812 */ /* 0x000fc800078e4827 */
[----:B------:R-:W-:-:S07]  /*8230*/  LOP3.LUT R39, R0, R37, RZ, 0xfc, !PT ;  /* 0x0000002500277212 */ /* 0x000fce00078efcff */
[----:B------:R-:W-:Y:S05]  /*8240*/  @!P0 BRA `(.L_x_151) ;  /* 0x0000000000888947 */ /* 0x000fea0003800000 */
[C---:B------:R-:W-:Y:S01]  /*8250*/  IADD3 R37, PT, PT, -R33.reuse, RZ, RZ ;  /* 0x000000ff21257210 */ /* 0x040fe20007ffe1ff */
[----:B------:R-:W-:Y:S01]  /*8260*/  IMAD.MOV.U32 R36, RZ, RZ, RZ ;  /* 0x000000ffff247224 */ /* 0x000fe200078e00ff */
[----:B------:R-:W-:-:S05]  /*8270*/  IADD3 R33, PT, PT, -R33, -0x43300000, RZ ;  /* 0xbcd0000021217810 */ /* 0x000fca0007ffe1ff */
[----:B------:R-:W-:Y:S02]  /*8280*/  DFMA R36, R34, -R36, R46 ;  /* 0x800000242224722b */ /* 0x000fe4000000002e */
[----:B------:R-:W-:-:S08]  /*8290*/  DMUL.RP R46, R46, R38 ;  /* 0x000000262e2e7228 */ /* 0x000fd00000008000 */
[----:B------:R-:W-:Y:S02]  /*82a0*/  FSETP.NEU.AND P0, PT, |R37|, R33, PT ;  /* 0x000000212500720b */ /* 0x000fe40003f0d200 */
[----:B------:R-:W-:Y:S02]  /*82b0*/  LOP3.LUT R0, R47, R0, RZ, 0x3c, !PT ;  /* 0x000000002f007212 */ /* 0x000fe400078e3cff */
[----:B------:R-:W-:Y:S02]  /*82c0*/  FSEL R34, R46, R34, !P0 ;  /* 0x000000222e227208 */ /* 0x000fe40004000000 */
[----:B------:R-:W-:Y:S01]  /*82d0*/  FSEL R35, R0, R35, !P0 ;  /* 0x0000002300237208 */ /* 0x000fe20004000000 */
[----:B------:R-:W-:Y:S06]  /*82e0*/  BRA `(.L_x_151) ;  /* 0x0000000000607947 */ /* 0x000fec0003800000 */
.L_x_150:
[----:B------:R-:W-:-:S14]  /*82f0*/  DSETP.NAN.AND P0, PT, R42, R42, PT ;  /* 0x0000002a2a00722a */ /* 0x000fdc0003f08000 */
[----:B------:R-:W-:Y:S05]  /*8300*/  @P0 BRA `(.L_x_152) ;  /* 0x00000000004c0947 */ /* 0x000fea0003800000 */
[----:B------:R-:W-:-:S14]  /*8310*/  DSETP.NAN.AND P0, PT, R38, R38, PT ;  /* 0x000000262600722a */ /* 0x000fdc0003f08000 */
[----:B------:R-:W-:Y:S05]  /*8320*/  @P0 BRA `(.L_x_153) ;  /* 0x0000000000340947 */ /* 0x000fea0003800000 */
[----:B------:R-:W-:Y:S01]  /*8330*/  ISETP.NE.AND P0, PT, R36, R37, PT ;  /* 0x000000252400720c */ /* 0x000fe20003f05270 */
[----:B------:R-:W-:Y:S02]  /*8340*/  IMAD.MOV.U32 R34, RZ, RZ, 0x0 ;  /* 0x00000000ff227424 */ /* 0x000fe400078e00ff */
[----:B------:R-:W-:-:S10]  /*8350*/  IMAD.MOV.U32 R35, RZ, RZ, -0x80000 ;  /* 0xfff80000ff237424 */ /* 0x000fd400078e00ff */
[----:B------:R-:W-:Y:S05]  /*8360*/  @!P0 BRA `(.L_x_151) ;  /* 0x0000000000408947 */ /* 0x000fea0003800000 */
[----:B------:R-:W-:Y:S02]  /*8370*/  ISETP.NE.AND P0, PT, R36, 0x7ff00000, PT ;  /* 0x7ff000002400780c */ /* 0x000fe40003f05270 */
[----:B------:R-:W-:Y:S02]  /*8380*/  LOP3.LUT R33, R43, 0x80000000, R39, 0x48, !PT ;  /* 0x800000002b217812 */ /* 0x000fe400078e4827 */
[----:B------:R-:W-:-:S13]  /*8390*/  ISETP.EQ.OR P0, PT, R37, RZ, !P0 ;  /* 0x000000ff2500720c */ /* 0x000fda0004702670 */
[----:B------:R-:W-:Y:S01]  /*83a0*/  @P0 LOP3.LUT R0, R33, 0x7ff00000, RZ, 0xfc, !PT ;  /* 0x7ff0000021000812 */ /* 0x000fe200078efcff */
[----:B------:R-:W-:Y:S01]  /*83b0*/  @!P0 IMAD.MOV.U32 R34, RZ, RZ, RZ ;  /* 0x000000ffff228224 */ /* 0x000fe200078e00ff */
[----:B------:R-:W-:Y:S01]  /*83c0*/  @P0 MOV R34, RZ ;  /* 0x000000ff00220202 */ /* 0x000fe20000000f00 */
[----:B------:R-:W-:Y:S02]  /*83d0*/  @!P0 IMAD.MOV.U32 R35, RZ, RZ, R33 ;  /* 0x000000ffff238224 */ /* 0x000fe400078e0021 */
[----:B------:R-:W-:Y:S01]  /*83e0*/  @P0 IMAD.MOV.U32 R35, RZ, RZ, R0 ;  /* 0x000000ffff230224 */ /* 0x000fe200078e0000 */
[----:B------:R-:W-:Y:S06]  /*83f0*/  BRA `(.L_x_151) ;  /* 0x00000000001c7947 */ /* 0x000fec0003800000 */
.L_x_153:
[----:B------:R-:W-:Y:S01]  /*8400*/  LOP3.LUT R33, R39, 0x80000, RZ, 0xfc, !PT ;  /* 0x0008000027217812 */ /* 0x000fe200078efcff */
[----:B------:R-:W-:-:S04]  /*8410*/  IMAD.MOV.U32 R34, RZ, RZ, R38 ;  /* 0x000000ffff227224 */ /* 0x000fc800078e0026 */
[----:B------:R-:W-:Y:S01]  /*8420*/  IMAD.MOV.U32 R35, RZ, RZ, R33 ;  /* 0x000000ffff237224 */ /* 0x000fe200078e0021 */
[----:B------:R-:W-:Y:S06]  /*8430*/  BRA `(.L_x_151) ;  /* 0x00000000000c7947 */ /* 0x000fec0003800000 */
.L_x_152:
[----:B------:R-:W-:Y:S01]  /*8440*/  LOP3.LUT R33, R43, 0x80000, RZ, 0xfc, !PT ;  /* 0x000800002b217812 */ /* 0x000fe200078efcff */
[----:B------:R-:W-:-:S04]  /*8450*/  IMAD.MOV.U32 R34, RZ, RZ, R42 ;  /* 0x000000ffff227224 */ /* 0x000fc800078e002a */
[----:B------:R-:W-:-:S07]  /*8460*/  IMAD.MOV.U32 R35, RZ, RZ, R33 ;  /* 0x000000ffff237224 */ /* 0x000fce00078e0021 */
.L_x_151:
[----:B------:R-:W-:Y:S05]  /*8470*/  BSYNC.RECONVERGENT B1 ;  /* 0x0000000000017941 */ /* 0x000fea0003800200 */
.L_x_149:
[----:B------:R-:W-:Y:S01]  /*8480*/  MOV R0, R34 ;  /* 0x0000002200007202 */ /* 0x000fe20000000f00 */
[----:B------:R-:W-:Y:S02]  /*8490*/  IMAD.MOV.U32 R33, RZ, RZ, R35 ;  /* 0x000000ffff217224 */ /* 0x000fe400078e0023 */
[----:B------:R-:W-:Y:S02]  /*84a0*/  IMAD.MOV.U32 R34, RZ, RZ, R32 ;  /* 0x000000ffff227224 */ /* 0x000fe400078e0020 */
[----:B------:R-:W-:-:S04]  /*84b0*/  IMAD.MOV.U32 R35, RZ, RZ, 0x0 ;  /* 0x00000000ff237424 */ /* 0x000fc800078e00ff */
[----:B------:R-:W-:Y:S05]  /*84c0*/  RET.REL.NODEC R34 `(_Z6MiddlePdS_) ;  /* 0xffffff7822cc7950 */ /* 0x000fea0003c3ffff */
        .type           $_Z6MiddlePdS_$__internal_accurate_pow,@function
        .size           $_Z6MiddlePdS_$__internal_accurate_pow,(.L_x_158 - $_Z6MiddlePdS_$__internal_accurate_pow)
$_Z6MiddlePdS_$__internal_accurate_pow:
[----:B------:R-:W0:Y:S01]  /*84d0*/  MUFU.RCP64H R41, 2.25 ;  /* 0x4002000000297908 */ /* 0x000e220000001800 */
[----:B------:R-:W-:Y:S02]  /*84e0*/  HFMA2 R40, -RZ, RZ, 0, 0 ;  /* 0x00000000ff287431 */ /* 0x000fe400000001ff */
[----:B------:R-:W-:Y:S01]  /*84f0*/  IMAD.MOV.U32 R34, RZ, RZ, 0x0 ;  /* 0x00000000ff227424 */ /* 0x000fe200078e00ff */
[----:B------:R-:W-:Y:S01]  /*8500*/  UMOV UR14, 0x7d2cafe2 ;  /* 0x7d2cafe2000e7882 */ /* 0x000fe20000000000 */
[----:B------:R-:W-:Y:S01]  /*8510*/  IMAD.MOV.U32 R35, RZ, RZ, 0x40020000 ;  /* 0x40020000ff237424 */ /* 0x000fe200078e00ff */
[----:B------:R-:W-:Y:S01]  /*8520*/  UMOV UR15, 0x3eb0f5ff ;  /* 0x3eb0f5ff000f7882 */ /* 0x000fe20000000000 */
[----:B------:R-:W-:Y:S02]  /*8530*/  IMAD.MOV.U32 R36, RZ, RZ, 0x41ad3b5a ;  /* 0x41ad3b5aff247424 */ /* 0x000fe400078e00ff */
[----:B------:R-:W-:Y:S02]  /*8540*/  IMAD.MOV.U32 R37, RZ, RZ, 0x3ed0f5d2 ;  /* 0x3ed0f5d2ff257424 */ /* 0x000fe400078e00ff */
[----:B0-----:R-:W-:-:S08]  /*8550*/  DFMA R34, R40, -R34, 1 ;  /* 0x3ff000002822742b */ /* 0x001fd00000000822 */
[----:B------:R-:W-:-:S08]  /*8560*/  DFMA R34, R34, R34, R34 ;  /* 0x000000222222722b */ /* 0x000fd00000000022 */
[----:B------:R-:W-:-:S08]  /*8570*/  DFMA R40, R40, R34, R40 ;  /* 0x000000222828722b */ /* 0x000fd00000000028 */
[----:B------:R-:W-:-:S08]  /*8580*/  DMUL R34, R40, 0.25 ;  /* 0x3fd0000028227828 */ /* 0x000fd00000000000 */
[----:B------:R-:W-:-:S08]  /*8590*/  DFMA R34, R40, 0.25, R34 ;  /* 0x3fd000002822782b */ /* 0x000fd00000000022 */
[C---:B------:R-:W-:Y:S02]  /*85a0*/  DMUL R44, R34.reuse, R34 ;  /* 0x00000022222c7228 */ /* 0x040fe40000000000 */
[----:B------:R-:W-:-:S06]  /*85b0*/  DADD R38, -R34, 0.25 ;  /* 0x3fd0000022267429 */ /* 0x000fcc0000000100 */
[----:B------:R-:W-:Y:S01]  /*85c0*/  DFMA R36, R44, UR14, R36 ;  /* 0x0000000e2c247c2b */ /* 0x000fe20008000024 */
[----:B------:R-:W-:Y:S01]  /*85d0*/  UMOV UR14, 0x75488a3f ;  /* 0x75488a3f000e7882 */ /* 0x000fe20000000000 */
[----:B------:R-:W-:Y:S01]  /*85e0*/  UMOV UR15, 0x3ef3b20a ;  /* 0x3ef3b20a000f7882 */ /* 0x000fe20000000000 */
[----:B------:R-:W-:-:S05]  /*85f0*/  DADD R38, R38, R38 ;  /* 0x0000000026267229 */ /* 0x000fca0000000026 */
[----:B------:R-:W-:Y:S01]  /*8600*/  DFMA R42, R44, R36, UR14 ;  /* 0x0000000e2c2a7e2b */ /* 0x000fe20008000024 */
[----:B------:R-:W-:Y:S01]  /*8610*/  UMOV UR14, 0xe4faecd5 ;  /* 0xe4faecd5000e7882 */ /* 0x000fe20000000000 */
[----:B------:R-:W-:Y:S01]  /*8620*/  UMOV UR15, 0x3f1745cd ;  /* 0x3f1745cd000f7882 */ /* 0x000fe20000000000 */
[----:B------:R-:W-:-:S05]  /*8630*/  DFMA R38, -R34, 0.25, R38 ;  /* 0x3fd000002226782b */ /* 0x000fca0000000126 */
[----:B------:R-:W-:Y:S01]  /*8640*/  DFMA R42, R44, R42, UR14 ;  /* 0x0000000e2c2a7e2b */ /* 0x000fe2000800002a */
[----:B------:R-:W-:Y:S01]  /*8650*/  UMOV UR14, 0x258a578b ;  /* 0x258a578b000e7882 */ /* 0x000fe20000000000 */
[----:B------:R-:W-:Y:S01]  /*8660*/  UMOV UR15, 0x3f3c71c7 ;  /* 0x3f3c71c7000f7882 */ /* 0x000fe20000000000 */
[----:B------:R-:W-:Y:S02]  /*8670*/  DMUL R38, R40, R38 ;  /* 0x0000002628267228 */ /* 0x000fe40000000000 */
[----:B------:R-:W-:-:S03]  /*8680*/  DMUL R40, R34, R34 ;  /* 0x0000002222287228 */ /* 0x000fc60000000000 */
        /* <DEDUP_REMOVED lines=10> */
[----:B------:R-:W-:Y:S01]  /*8730*/  DADD R46, -R36, UR14 ;  /* 0x0000000e242e7e29 */ /* 0x000fe20008000100 */
[----:B------:R-:W-:Y:S01]  /*8740*/  UMOV UR14, 0xb9e7b0 ;  /* 0x00b9e7b0000e7882 */ /* 0x000fe20000000000 */
[----:B------:R-:W-:-:S06]  /*8750*/  UMOV UR15, 0x3c46a4cb ;  /* 0x3c46a4cb000f7882 */ /* 0x000fcc0000000000 */
[----:B------:R-:W-:Y:S02]  /*8760*/  DFMA R46, R44, R42, R46 ;  /* 0x0000002a2c2e722b */ /* 0x000fe4000000002e */
[----:B------:R-:W-:Y:S01]  /*8770*/  DFMA R44, R34, R34, -R40 ;  /* 0x00000022222c722b */ /* 0x000fe20000000828 */
[----:B------:R-:W-:Y:S02]  /*8780*/  VIADD R43, R39, 0x100000 ;  /* 0x00100000272b7836 */ /* 0x000fe40000000000 */
[----:B------:R-:W-:-:S03]  /*8790*/  IMAD.MOV.U32 R42, RZ, RZ, R38 ;  /* 0x000000ffff2a7224 */ /* 0x000fc600078e0026 */
[----:B------:R-:W-:Y:S01]  /*87a0*/  DADD R46, R46, -UR14 ;  /* 0x8000000e2e2e7e29 */ /* 0x000fe20008000000 */
[----:B------:R-:W-:Y:S01]  /*87b0*/  UMOV UR14, 0x0 ;  /* 0x00000000000e7882 */ /* 0x000fe20000000000 */
[----:B------:R-:W-:Y:S01]  /*87c0*/  UMOV UR15, 0x40080000 ;  /* 0x40080000000f7882 */ /* 0x000fe20000000000 */
[C---:B------:R-:W-:Y:S02]  /*87d0*/  DFMA R42, R34.reuse, R42, R44 ;  /* 0x0000002a222a722b */ /* 0x040fe4000000002c */
[----:B------:R-:W-:-:S08]  /*87e0*/  DMUL R44, R34, R40 ;  /* 0x00000028222c7228 */ /* 0x000fd00000000000 */
[----:B------:R-:W-:-:S08]  /*87f0*/  DFMA R48, R34, R40, -R44 ;  /* 0x000000282230722b */ /* 0x000fd0000000082c */
[----:B------:R-:W-:Y:S02]  /*8800*/  DFMA R48, R38, R40, R48 ;  /* 0x000000282630722b */ /* 0x000fe40000000030 */
[----:B------:R-:W-:-:S06]  /*8810*/  DADD R40, R36, R46 ;  /* 0x0000000024287229 */ /* 0x000fcc000000002e */
[----:B------:R-:W-:Y:S02]  /*8820*/  DFMA R42, R34, R42, R48 ;  /* 0x0000002a222a722b */ /* 0x000fe40000000030 */
[----:B------:R-:W-:-:S08]  /*8830*/  DADD R36, R36, -R40 ;  /* 0x0000000024247229 */ /* 0x000fd00000000828 */
[----:B------:R-:W-:Y:S02]  /*8840*/  DADD R48, R46, R36 ;  /* 0x000000002e307229 */ /* 0x000fe40000000024 */
[----:B------:R-:W-:-:S08]  /*8850*/  DMUL R46, R40, R44 ;  /* 0x0000002c282e7228 */ /* 0x000fd00000000000 */
[----:B------:R-:W-:-:S08]  /*8860*/  DFMA R36, R40, R44, -R46 ;  /* 0x0000002c2824722b */ /* 0x000fd0000000082e */
[----:B------:R-:W-:-:S08]  /*8870*/  DFMA R36, R40, R42, R36 ;  /* 0x0000002a2824722b */ /* 0x000fd00000000024 */
[----:B------:R-:W-:-:S08]  /*8880*/  DFMA R48, R48, R44, R36 ;  /* 0x0000002c3030722b */ /* 0x000fd00000000024 */
[----:B------:R-:W-:-:S08]  /*8890*/  DADD R40, R46, R48 ;  /* 0x000000002e287229 */ /* 0x000fd00000000030 */
[--C-:B------:R-:W-:Y:S02]  /*88a0*/  DADD R36, R34, R40.reuse ;  /* 0x0000000022247229 */ /* 0x100fe40000000028 */
[----:B------:R-:W-:-:S06]  /*88b0*/  DADD R46, R46, -R40 ;  /* 0x000000002e2e7229 */ /* 0x000fcc0000000828 */
[----:B------:R-:W-:Y:S02]  /*88c0*/  DADD R34, R34, -R36 ;  /* 0x0000000022227229 */ /* 0x000fe40000000824 */
[----:B------:R-:W-:-:S06]  /*88d0*/  DADD R46, R48, R46 ;  /* 0x00000000302e7229 */ /* 0x000fcc000000002e */
[----:B------:R-:W-:Y:S01]  /*88e0*/  DADD R34, R40, R34 ;  /* 0x0000000028227229 */ /* 0x000fe20000000022 */
[----:B------:R-:W-:Y:S01]  /*88f0*/  IMAD.MOV.U32 R40, RZ, RZ, -0x105c611 ;  /* 0xfefa39efff287424 */ /* 0x000fe200078e00ff */
[----:B------:R-:W-:-:S06]  /*8900*/  MOV R41, 0x3fe62e42 ;  /* 0x3fe62e4200297802 */ /* 0x000fcc0000000f00 */
[----:B------:R-:W-:-:S08]  /*8910*/  DADD R34, R46, R34 ;  /* 0x000000002e227229 */ /* 0x000fd00000000022 */
[----:B------:R-:W-:Y:S01]  /*8920*/  DADD R42, R38, R34 ;  /* 0x00000000262a7229 */ /* 0x000fe20000000022 */
[----:B------:R-:W-:Y:S02]  /*8930*/  IMAD.MOV.U32 R38, RZ, RZ, -0x105c611 ;  /* 0xfefa39efff267424 */ /* 0x000fe400078e00ff */
[----:B------:R-:W-:-:S05]  /*8940*/  IMAD.MOV.U32 R39, RZ, RZ, 0x3fe62e42 ;  /* 0x3fe62e42ff277424 */ /* 0x000fca00078e00ff */
[----:B------:R-:W-:-:S08]  /*8950*/  DADD R34, R36, R42 ;  /* 0x0000000024227229 */ /* 0x000fd0000000002a */
[--C-:B------:R-:W-:Y:S02]  /*8960*/  DFMA R40, R40, UR14, R34.reuse ;  /* 0x0000000e28287c2b */ /* 0x100fe40008000022 */
[----:B------:R-:W-:-:S06]  /*8970*/  DADD R44, R36, -R34 ;  /* 0x00000000242c7229 */ /* 0x000fcc0000000822 */
[----:B------:R-:W-:Y:S02]  /*8980*/  DFMA R36, -R38, 3, R40 ;  /* 0x400800002624782b */ /* 0x000fe40000000128 */
[----:B------:R-:W-:Y:S01]  /*8990*/  DADD R44, R42, R44 ;  /* 0x000000002a2c7229 */ /* 0x000fe2000000002c */
[----:B------:R-:W-:Y:S02]  /*89a0*/  IMAD.MOV.U32 R42, RZ, RZ, 0x3b39803f ;  /* 0x3b39803fff2a7424 */ /* 0x000fe400078e00ff */
[----:B------:R-:W-:-:S03]  /*89b0*/  IMAD.MOV.U32 R43, RZ, RZ, 0x3c7abc9e ;  /* 0x3c7abc9eff2b7424 */ /* 0x000fc600078e00ff */
[----:B------:R-:W-:Y:S01]  /*89c0*/  DADD R36, -R34, R36 ;  /* 0x0000000022247229 */ /* 0x000fe20000000124 */
[----:B------:R-:W-:-:S05]  /*89d0*/  IMAD.SHL.U32 R34, R51, 0x2, RZ ;  /* 0x0000000233227824 */ /* 0x000fca00078e00ff */
[----:B------:R-:W-:Y:S02]  /*89e0*/  ISETP.GT.U32.AND P0, PT, R34, -0x2000001, PT ;  /* 0xfdffffff2200780c */ /* 0x000fe40003f04070 */
[----:B------:R-:W-:Y:S01]  /*89f0*/  DADD R44, R44, -R36 ;  /* 0x000000002c2c7229 */ /* 0x000fe20000000824 */
[----:B------:R-:W-:-:S04]  /*8a00*/  LOP3.LUT R36, R51, 0xff0fffff, RZ, 0xc0, !PT ;  /* 0xff0fffff33247812 */ /* 0x000fc800078ec0ff */
[----:B------:R-:W-:-:S03]  /*8a10*/  SEL R51, R36, R51, P0 ;  /* 0x0000003324337207 */ /* 0x000fc60000000000 */
[----:B------:R-:W-:Y:S01]  /*8a20*/  DFMA R42, R42, UR14, R44 ;  /* 0x0000000e2a2a7c2b */ /* 0x000fe2000800002c */
[----:B------:R-:W-:Y:S01]  /*8a30*/  UMOV UR14, 0x3b39803f ;  /* 0x3b39803f000e7882 */ /* 0x000fe20000000000 */
[----:B------:R-:W-:-:S06]  /*8a40*/  UMOV UR15, 0x3c7abc9e ;  /* 0x3c7abc9e000f7882 */ /* 0x000fcc0000000000 */
[----:B------:R-:W-:-:S08]  /*8a50*/  DADD R34, R40, R42 ;  /* 0x0000000028227229 */ /* 0x000fd0000000002a */
[----:B------:R-:W-:Y:S02]  /*8a60*/  DADD R36, R40, -R34 ;  /* 0x0000000028247229 */ /* 0x000fe40000000822 */
[----:B------:R-:W-:-:S06]  /*8a70*/  DMUL R40, R34, R50 ;  /* 0x0000003222287228 */ /* 0x000fcc0000000000 */
[----:B------:R-:W-:Y:S02]  /*8a80*/  DADD R36, R42, R36 ;  /* 0x000000002a247229 */ /* 0x000fe40000000024 */
[----:B------:R-:W-:Y:S01]  /*8a90*/  DFMA R34, R34, R50, -R40 ;  /* 0x000000322222722b */ /* 0x000fe20000000828 */
[----:B------:R-:W-:Y:S01]  /*8aa0*/  MOV R42, 0x652b82fe ;  /* 0x652b82fe002a7802 */ /* 0x000fe20000000f00 */
[----:B------:R-:W-:-:S06]  /*8ab0*/  IMAD.MOV.U32 R43, RZ, RZ, 0x3ff71547 ;  /* 0x3ff71547ff2b7424 */ /* 0x000fcc00078e00ff */
[----:B------:R-:W-:Y:S01]  /*8ac0*/  DFMA R50, R36, R50, R34 ;  /* 0x000000322432722b */ /* 0x000fe20000000022 */
[----:B------:R-:W-:Y:S02]  /*8ad0*/  IMAD.MOV.U32 R34, RZ, RZ, -0x35dec16 ;  /* 0xfca213eaff227424 */ /* 0x000fe400078e00ff */
[----:B------:R-:W-:-:S05]  /*8ae0*/  IMAD.MOV.U32 R35, RZ, RZ, 0x3e928af3 ;  /* 0x3e928af3ff237424 */ /* 0x000fca00078e00ff */
[----:B------:R-:W-:-:S08]  /*8af0*/  DADD R44, R40, R50 ;  /* 0x00000000282c7229 */ /* 0x000fd00000000032 */
[----:B------:R-:W-:Y:S02]  /*8b00*/  DFMA R42, R44, R42, 6.75539944105574400000e+15 ;  /* 0x433800002c2a742b */ /* 0x000fe4000000002a */
[----:B------:R-:W-:-:S06]  /*8b10*/  FSETP.GEU.AND P0, PT, |R45|, 4.1917929649353027344, PT ;  /* 0x4086232b2d00780b */ /* 0x000fcc0003f0e200 */
[----:B------:R-:W-:-:S08]  /*8b20*/  DADD R36, R42, -6.75539944105574400000e+15 ;  /* 0xc33800002a247429 */ /* 0x000fd00000000000 */
[----:B------:R-:W-:-:S08]  /*8b30*/  DFMA R38, R36, -R38, R44 ;  /* 0x800000262426722b */ /* 0x000fd0000000002c */
[----:B------:R-:W-:Y:S01]  /*8b40*/  DFMA R36, R36, -UR14, R38 ;  /* 0x8000000e24247c2b */ /* 0x000fe20008000026 */
[----:B------:R-:W-:Y:S01]  /*8b50*/  UMOV UR14, 0x69ce2bdf ;  /* 0x69ce2bdf000e7882 */ /* 0x000fe20000000000 */
[----:B------:R-:W-:Y:S01]  /*8b60*/  UMOV UR15, 0x3e5ade15 ;  /* 0x3e5ade15000f7882 */ /* 0x000fe20000000000 */
[----:B------:R-:W-:-:S05]  /*8b70*/  DADD R38, R40, -R44 ;  /* 0x0000000028267229 */ /* 0x000fca000000082c */
[----:B------:R-:W-:Y:S01]  /*8b80*/  DFMA R34, R36, UR14, R34 ;  /* 0x0000000e24227c2b */ /* 0x000fe20008000022 */
[----:B------:R-:W-:Y:S01]  /*8b90*/  UMOV UR14, 0x62401315 ;  /* 0x62401315000e7882 */ /* 0x000fe20000000000 */
[----:B------:R-:W-:Y:S01]  /*8ba0*/  UMOV UR15, 0x3ec71dee ;  /* 0x3ec71dee000f7882 */ /* 0x000fe20000000000 */
[----:B------:R-:W-:-:S05]  /*8bb0*/  DADD R38, R50, R38 ;  /* 0x0000000032267229 */ /* 0x000fca0000000026 */
        /* <DEDUP_REMOVED lines=31> */
[----:B------:R-:W-:Y:S02]  /*8db0*/  @!P2 LEA.HI R34, R42, R42, RZ, 0x1 ;  /* 0x0000002a2a22a211 */ /* 0x000fe400078f08ff */
[----:B------:R-:W-:Y:S02]  /*8dc0*/  FSEL R41, R41, RZ, P0 ;  /* 0x000000ff29297208 */ /* 0x000fe40000000000 */
[----:B------:R-:W-:-:S04]  /*8dd0*/  @!P2 SHF.R.S32.HI R34, RZ, 0x1, R34 ;  /* 0x00000001ff22a819 */ /* 0x000fc80000011422 */
[----:B------:R-:W-:Y:S01]  /*8de0*/  @!P2 IADD3 R35, PT, PT, R42, -R34, RZ ;  /* 0x800000222a23a210 */ /* 0x000fe20007ffe0ff */
[----:B------:R-:W-:Y:S02]  /*8df0*/  @!P2 IMAD R37, R34, 0x100000, R37 ;  /* 0x001000002225a824 */ /* 0x000fe400078e0225 */
[----:B------:R-:W-:Y:S01]  /*8e00*/  @!P2 IMAD.MOV.U32 R34, RZ, RZ, RZ ;  /* 0x000000ffff22a224 */ /* 0x000fe200078e00ff */
[----:B------:R-:W-:-:S06]  /*8e10*/  @!P2 LEA R35, R35, 0x3ff00000, 0x14 ;  /* 0x3ff000002323a811 */ /* 0x000fcc00078ea0ff */
[----:B------:R-:W-:-:S11]  /*8e20*/  @!P2 DMUL R40, R36, R34 ;  /* 0x000000222428a228 */ /* 0x000fd60000000000 */
.L_x_154:
[----:B------:R-:W-:Y:S01]  /*8e30*/  DFMA R38, R38, R40, R40 ;  /* 0x000000282626722b */ /* 0x000fe20000000028 */
[----:B------:R-:W-:Y:S01]  /*8e40*/  IMAD.MOV.U32 R36, RZ, RZ, R0 ;  /* 0x000000ffff247224 */ /* 0x000fe200078e0000 */
[----:B------:R-:W-:Y:S01]  /*8e50*/  DSETP.NEU.AND P0, PT, |R40|, +INF , PT ;  /* 0x7ff000002800742a */ /* 0x000fe20003f0d200 */
[----:B------:R-:W-:-:S07]  /*8e60*/  IMAD.MOV.U32 R37, RZ, RZ, 0x0 ;  /* 0x00000000ff257424 */ /* 0x000fce00078e00ff */
[----:B------:R-:W-:Y:S02]  /*8e70*/  FSEL R34, R40, R38, !P0 ;  /* 0x0000002628227208 */ /* 0x000fe40004000000 */
[----:B------:R-:W-:Y:S01]  /*8e80*/  FSEL R35, R41, R39, !P0 ;  /* 0x0000002729237208 */ /* 0x000fe20004000000 */
[----:B------:R-:W-:Y:S06]  /*8e90*/  RET.REL.NODEC R36 `(_Z6MiddlePdS_) ;  /* 0xffffff7024587950 */ /* 0x000fec0003c3ffff */
.L_x_155:
[----:B------:R-:W-:-:S00]  /*8ea0*/  BRA `(.L_x_155) ;  /* 0xfffffffc00fc7947 */ /* 0x000fc0000383ffff */
[----:B------:R-:W-:-:S00]  /*8eb0*/  NOP ;  /* 0x0000000000007918 */ /* 0x000fc00000000000 */
        /* <DEDUP_REMOVED lines=12> */
.L_x_158:


//--------------------- .nv.shared.reserved.0     --------------------------
	.section	.nv.shared.reserved.0,"aw",@nobits
	.weak		__nv_reservedSMEM_offset_0_alias
	.size		__nv_reservedSMEM_offset_0_alias, 0, 64
	.other		__nv_reservedSMEM_offset_0_alias,@"STO_CUDA_RESERVED_SHARED STV_DEFAULT"
__nv_reservedSMEM_offset_0_alias:
	.zero		0
	.zero		64


//--------------------- .nv.constant0._Z6MiddlePdS_ --------------------------
	.section	.nv.constant0._Z6MiddlePdS_,"a",@progbits
	.sectionflags	@""
	.align	4
.nv.constant0._Z6MiddlePdS_:
	.zero		912


//--------------------- SYMBOLS --------------------------

	.type		.nv.reservedSmem.offset0,@object
	.size		.nv.reservedSmem.offset0,0x4
